	.headerflags	@"EF_CUDA_TEXMODE_UNIFIED EF_CUDA_64BIT_ADDRESS EF_CUDA_ACCELERATORS EF_CUDA_SM90 EF_CUDA_VIRTUAL_SM(EF_CUDA_SM90)"
	.elftype	@"ET_EXEC"


//--------------------- .nv.info                  --------------------------
	.section	.nv.info,"",@"SHT_CUDA_INFO"
	.align	4


	//----- nvinfo : EIATTR_REGCOUNT
	.align		4
        /*0000*/ 	.byte	0x04, 0x2f
        /*0002*/ 	.short	(.L_1 - .L_0)
	.align		4
.L_0:
        /*0004*/ 	.word	index@(matmul_persistent_tma_ws_cooperative_kernel)
        /*0008*/ 	.word	0x0000003d


	//----- nvinfo : EIATTR_MIN_STACK_SIZE
	.align		4
.L_1:
        /*000c*/ 	.byte	0x04, 0x12
        /*000e*/ 	.short	(.L_3 - .L_2)
	.align		4
.L_2:
        /*0010*/ 	.word	index@(matmul_persistent_tma_ws_cooperative_kernel)
        /*0014*/ 	.word	0x00000000


	//----- nvinfo : EIATTR_FRAME_SIZE
	.align		4
.L_3:
        /*0018*/ 	.byte	0x04, 0x11
        /*001a*/ 	.short	(.L_5 - .L_4)
	.align		4
.L_4:
        /*001c*/ 	.word	index@(matmul_persistent_tma_ws_cooperative_kernel)
        /*0020*/ 	.word	0x00000000


	//----- nvinfo : EIATTR_MIN_STACK_SIZE
	.align		4
.L_5:
        /*0024*/ 	.byte	0x04, 0x12
        /*0026*/ 	.short	(.L_7 - .L_6)
	.align		4
.L_6:
        /*0028*/ 	.word	index@(matmul_persistent_tma_ws_cooperative_kernel)
        /*002c*/ 	.word	0x00000000
.L_7:


//--------------------- .nv.info.matmul_persistent_tma_ws_cooperative_kernel --------------------------
	.section	.nv.info.matmul_persistent_tma_ws_cooperative_kernel,"",@"SHT_CUDA_INFO"
	.sectionflags	@""
	.align	4


	//----- nvinfo : EIATTR_CUDA_API_VERSION
	.align		4
        /*0000*/ 	.byte	0x04, 0x37
        /*0002*/ 	.short	(.L_9 - .L_8)
.L_8:
        /*0004*/ 	.word	0x0000007c


	//----- nvinfo : EIATTR_KPARAM_INFO
	.align		4
.L_9:
        /*0008*/ 	.byte	0x04, 0x17
        /*000a*/ 	.short	(.L_11 - .L_10)
.L_10:
        /*000c*/ 	.word	0x00000000
        /*0010*/ 	.short	0x0005
        /*0012*/ 	.short	0x01b8
        /*0014*/ 	.byte	0x00, 0xf0, 0x11, 0x00


	//----- nvinfo : EIATTR_KPARAM_INFO
	.align		4
.L_11:
        /*0018*/ 	.byte	0x04, 0x17
        /*001a*/ 	.short	(.L_13 - .L_12)
.L_12:
        /*001c*/ 	.word	0x00000000
        /*0020*/ 	.short	0x0004
        /*0022*/ 	.short	0x01b4
        /*0024*/ 	.byte	0x00, 0xf0, 0x11, 0x00


	//----- nvinfo : EIATTR_KPARAM_INFO
	.align		4
.L_13:
        /*0028*/ 	.byte	0x04, 0x17
        /*002a*/ 	.short	(.L_15 - .L_14)
.L_14:
        /*002c*/ 	.word	0x00000000
        /*0030*/ 	.short	0x0003
        /*0032*/ 	.short	0x01b0
        /*0034*/ 	.byte	0x00, 0xf0, 0x11, 0x00


	//----- nvinfo : EIATTR_KPARAM_INFO
	.align		4
.L_15:
        /*0038*/ 	.byte	0x04, 0x17
        /*003a*/ 	.short	(.L_17 - .L_16)
.L_16:
        /*003c*/ 	.word	0x00000000
        /*0040*/ 	.short	0x0002
        /*0042*/ 	.short	0x0130
        /*0044*/ 	.byte	0x00, 0xf0, 0x01, 0x02


	//----- nvinfo : EIATTR_KPARAM_INFO
	.align		4
.L_17:
        /*0048*/ 	.byte	0x04, 0x17
        /*004a*/ 	.short	(.L_19 - .L_18)
.L_18:
        /*004c*/ 	.word	0x00000000
        /*0050*/ 	.short	0x0001
        /*0052*/ 	.short	0x00b0
        /*0054*/ 	.byte	0x00, 0xf0, 0x01, 0x02


	//----- nvinfo : EIATTR_KPARAM_INFO
	.align		4
.L_19:
        /*0058*/ 	.byte	0x04, 0x17
        /*005a*/ 	.short	(.L_21 - .L_20)
.L_20:
        /*005c*/ 	.word	0x00000000
        /*0060*/ 	.short	0x0000
        /*0062*/ 	.short	0x0030
        /*0064*/ 	.byte	0x00, 0xf0, 0x01, 0x02


	//----- nvinfo : EIATTR_SPARSE_MMA_MASK
	.align		4
.L_21:
        /*0068*/ 	.byte	0x03, 0x50
        /*006a*/ 	.short	0x0000


	//----- nvinfo : EIATTR_MAXREG_COUNT
	.align		4
        /*006c*/ 	.byte	0x03, 0x1b
        /*006e*/ 	.short	0x00ff


	//----- nvinfo : EIATTR_INT_WARP_WIDE_INSTR_OFFSETS
	.align		4
        /*0070*/ 	.byte	0x04, 0x31
        /*0072*/ 	.short	(.L_23 - .L_22)


	//   ....[0]....
.L_22:
        /*0074*/ 	.word	0x00000d90


	//   ....[1]....
        /*0078*/ 	.word	0x00000db0


	//   ....[2]....
        /*007c*/ 	.word	0x00000f30


	//   ....[3]....
        /*0080*/ 	.word	0x00000f70


	//   ....[4]....
        /*0084*/ 	.word	0x00002410


	//   ....[5]....
        /*0088*/ 	.word	0x00002460


	//----- nvinfo : EIATTR_COOP_GROUP_MASK_REGIDS
	.align		4
.L_23:
        /*008c*/ 	.byte	0x04, 0x29
        /*008e*/ 	.short	(.L_25 - .L_24)


	//   ....[0]....
.L_24:
        /*0090*/ 	.word	0xffffffff


	//   ....[1]....
        /*0094*/ 	.word	0x05000000


	//   ....[2]....
        /*0098*/ 	.word	0xffffffff


	//   ....[3]....
        /*009c*/ 	.word	0xffffffff


	//   ....[4]....
        /*00a0*/ 	.word	0xffffffff


	//   ....[5]....
        /*00a4*/ 	.word	0xffffffff


	//   ....[6]....
        /*00a8*/ 	.word	0xffffffff


	//   ....[7]....
        /*00ac*/ 	.word	0x05000000


	//   ....[8]....
        /*00b0*/ 	.word	0xffffffff


	//   ....[9]....
        /*00b4*/ 	.word	0xffffffff


	//   ....[10]....
        /*00b8*/ 	.word	0xffffffff


	//----- nvinfo : EIATTR_COOP_GROUP_INSTR_OFFSETS
	.align		4
.L_25:
        /*00bc*/ 	.byte	0x04, 0x28
        /*00be*/ 	.short	(.L_27 - .L_26)


	//   ....[0]....
.L_26:
        /*00c0*/ 	.word	0x00000480


	//   ....[1]....
        /*00c4*/ 	.word	0x00000cd0


	//   ....[2]....
        /*00c8*/ 	.word	0x00000d70


	//   ....[3]....
        /*00cc*/ 	.word	0x00000d90


	//   ....[4]....
        /*00d0*/ 	.word	0x00000db0


	//   ....[5]....
        /*00d4*/ 	.word	0x00000f30


	//   ....[6]....
        /*00d8*/ 	.word	0x00000f70


	//   ....[7]....
        /*00dc*/ 	.word	0x00001d10


	//   ....[8]....
        /*00e0*/ 	.word	0x00001da0


	//   ....[9]....
        /*00e4*/ 	.word	0x00002410


	//   ....[10]....
        /*00e8*/ 	.word	0x00002460


	//----- nvinfo : EIATTR_MBARRIER_INSTR_OFFSETS
	.align		4
.L_27:
        /*00ec*/ 	.byte	0x04, 0x39
        /*00ee*/ 	.short	(.L_29 - .L_28)


	//   ....[0]....
.L_28:
        /*00f0*/ 	.word	0x000000d0
        /*00f4*/ 	.word	0x000000ff
        /*00f8*/ 	.word	0x00018000
        /*00fc*/ 	.short	0x0100
        /*00fe*/ 	.byte	0x06
	.zero		1


	//   ....[1]....
        /*0100*/ 	.word	0x00000120
        /*0104*/ 	.word	0x000000ff
        /*0108*/ 	.word	0x00018008
        /*010c*/ 	.short	0x0100
        /*010e*/ 	.byte	0x06
	.zero		1


	//   ....[2]....
        /*0110*/ 	.word	0x00000140
        /*0114*/ 	.word	0x000000ff
        /*0118*/ 	.word	0x00018010
        /*011c*/ 	.short	0x0100
        /*011e*/ 	.byte	0x06
	.zero		1


	//   ....[3]....
        /*0120*/ 	.word	0x00000160
        /*0124*/ 	.word	0x000000ff
        /*0128*/ 	.word	0x00018018
        /*012c*/ 	.short	0x0100
        /*012e*/ 	.byte	0x06
	.zero		1


	//   ....[4]....
        /*0130*/ 	.word	0x00000180
        /*0134*/ 	.word	0x000000ff
        /*0138*/ 	.word	0x00018020
        /*013c*/ 	.short	0x0100
        /*013e*/ 	.byte	0x06
	.zero		1


	//   ....[5]....
        /*0140*/ 	.word	0x000001a0
        /*0144*/ 	.word	0x000000ff
        /*0148*/ 	.word	0x00018028
        /*014c*/ 	.short	0x0100
        /*014e*/ 	.byte	0x06
	.zero		1


	//   ....[6]....
        /*0150*/ 	.word	0x000001c0
        /*0154*/ 	.word	0x000000ff
        /*0158*/ 	.word	0x00018018
        /*015c*/ 	.short	0x0100
        /*015e*/ 	.byte	0x06
	.zero		1


	//   ....[7]....
        /*0160*/ 	.word	0x000001e0
        /*0164*/ 	.word	0x000000ff
        /*0168*/ 	.word	0x00018030
        /*016c*/ 	.short	0x0100
        /*016e*/ 	.byte	0x06
	.zero		1


	//   ....[8]....
        /*0170*/ 	.word	0x00000200
        /*0174*/ 	.word	0x000000ff
        /*0178*/ 	.word	0x00018020
        /*017c*/ 	.short	0x0100
        /*017e*/ 	.byte	0x06
	.zero		1


	//   ....[9]....
        /*0180*/ 	.word	0x00000220
        /*0184*/ 	.word	0x000000ff
        /*0188*/ 	.word	0x00018038
        /*018c*/ 	.short	0x0100
        /*018e*/ 	.byte	0x06
	.zero		1


	//   ....[10]....
        /*0190*/ 	.word	0x00000240
        /*0194*/ 	.word	0x000000ff
        /*0198*/ 	.word	0x00018028
        /*019c*/ 	.short	0x0100
        /*019e*/ 	.byte	0x06
	.zero		1


	//   ....[11]....
        /*01a0*/ 	.word	0x00000260
        /*01a4*/ 	.word	0x000000ff
        /*01a8*/ 	.word	0x00018040
        /*01ac*/ 	.short	0x0100
        /*01ae*/ 	.byte	0x06
	.zero		1


	//   ....[12]....
        /*01b0*/ 	.word	0x00000310
        /*01b4*/ 	.word	0x000000ff
        /*01b8*/ 	.word	0x00018018
        /*01bc*/ 	.short	0x0100
        /*01be*/ 	.byte	0x06
	.zero		1


	//   ....[13]....
        /*01c0*/ 	.word	0x00000360
        /*01c4*/ 	.word	0x000000ff
        /*01c8*/ 	.word	0x0001a400
        /*01cc*/ 	.short	0x0100
        /*01ce*/ 	.byte	0x06
	.zero		1


	//   ....[14]....
        /*01d0*/ 	.word	0x00000380
        /*01d4*/ 	.word	0x000000ff
        /*01d8*/ 	.word	0x00018020
        /*01dc*/ 	.short	0x0100
        /*01de*/ 	.byte	0x06
	.zero		1


	//   ....[15]....
        /*01e0*/ 	.word	0x000003a0
        /*01e4*/ 	.word	0x000000ff
        /*01e8*/ 	.word	0x0001a408
        /*01ec*/ 	.short	0x0100
        /*01ee*/ 	.byte	0x06
	.zero		1


	//   ....[16]....
        /*01f0*/ 	.word	0x000003c0
        /*01f4*/ 	.word	0x000000ff
        /*01f8*/ 	.word	0x00018028
        /*01fc*/ 	.short	0x0100
        /*01fe*/ 	.byte	0x06
	.zero		1


	//   ....[17]....
        /*0200*/ 	.word	0x000003e0
        /*0204*/ 	.word	0x000000ff
        /*0208*/ 	.word	0x0001a410
        /*020c*/ 	.short	0x0100
        /*020e*/ 	.byte	0x06
	.zero		1


	//   ....[18]....
        /*0210*/ 	.word	0x00000d50
        /*0214*/ 	.word	0x000000ff
        /*0218*/ 	.word	0x0001a400
        /*021c*/ 	.short	0x010a
        /*021e*/ 	.byte	0x12
	.zero		1


	//   ....[19]....
        /*0220*/ 	.word	0x00001d80
        /*0224*/ 	.word	0x000000ff
        /*0228*/ 	.word	0x00018000
        /*022c*/ 	.short	0x010a
        /*022e*/ 	.byte	0x0a
	.zero		1


	//   ....[20]....
        /*0230*/ 	.word	0x00002290
        /*0234*/ 	.word	0x00000038
        /*0238*/ 	.word	0x00000000
        /*023c*/ 	.short	0x0101
        /*023e*/ 	.byte	0x3f
	.zero		1


	//   ....[21]....
        /*0240*/ 	.word	0x00002650
        /*0244*/ 	.word	0x000000ff
        /*0248*/ 	.word	0x0001a400
        /*024c*/ 	.short	0x010a
        /*024e*/ 	.byte	0x12
	.zero		1


	//   ....[22]....
        /*0250*/ 	.word	0x00002680
        /*0254*/ 	.word	0x000000ff
        /*0258*/ 	.word	0x00018000
        /*025c*/ 	.short	0x010a
        /*025e*/ 	.byte	0x0a
	.zero		1


	//----- nvinfo : EIATTR_NUM_MBARRIERS
	.align		4
.L_29:
        /*0260*/ 	.byte	0x03, 0x38
        /*0262*/ 	.short	0x0012


	//----- nvinfo : EIATTR_EXIT_INSTR_OFFSETS
	.align		4
        /*0264*/ 	.byte	0x04, 0x1c
        /*0266*/ 	.short	(.L_31 - .L_30)


	//   ....[0]....
.L_30:
        /*0268*/ 	.word	0x000004d0


	//   ....[1]....
        /*026c*/ 	.word	0x000005a0


	//   ....[2]....
        /*0270*/ 	.word	0x00001020


	//   ....[3]....
        /*0274*/ 	.word	0x00002640


	//----- nvinfo : EIATTR_REQNTID
	.align		4
.L_31:
        /*0278*/ 	.byte	0x04, 0x10
        /*027a*/ 	.short	(.L_33 - .L_32)
.L_32:
        /*027c*/ 	.word	0x00000100
        /*0280*/ 	.word	0x00000001
        /*0284*/ 	.word	0x00000001


	//----- nvinfo : EIATTR_CRS_STACK_SIZE
	.align		4
.L_33:
        /*0288*/ 	.byte	0x04, 0x1e
        /*028a*/ 	.short	(.L_35 - .L_34)
.L_34:
        /*028c*/ 	.word	0x00000000


	//----- nvinfo : EIATTR_CBANK_PARAM_SIZE
	.align		4
.L_35:
        /*0290*/ 	.byte	0x03, 0x19
        /*0292*/ 	.short	0x01bc


	//----- nvinfo : EIATTR_PARAM_CBANK
	.align		4
        /*0294*/ 	.byte	0x04, 0x0a
        /*0296*/ 	.short	(.L_37 - .L_36)
	.align		4
.L_36:
        /*0298*/ 	.word	index@(.nv.constant0.matmul_persistent_tma_ws_cooperative_kernel)
        /*029c*/ 	.short	0x0210
        /*029e*/ 	.short	0x01bc


	//----- nvinfo : EIATTR_SW_WAR
	.align		4
.L_37:
        /*02a0*/ 	.byte	0x04, 0x36
        /*02a2*/ 	.short	(.L_39 - .L_38)
.L_38:
        /*02a4*/ 	.word	0x00000008
.L_39:


//--------------------- .nv.callgraph             --------------------------
	.section	.nv.callgraph,"",@"SHT_CUDA_CALLGRAPH"
	.align	4
	.sectionentsize	8
	.align		4
        /*0000*/ 	.word	0x00000000
	.align		4
        /*0004*/ 	.word	0xffffffff
	.align		4
        /*0008*/ 	.word	0x00000000
	.align		4
        /*000c*/ 	.word	0xfffffffe
	.align		4
        /*0010*/ 	.word	0x00000000
	.align		4
        /*0014*/ 	.word	0xfffffffd
	.align		4
        /*0018*/ 	.word	0x00000000
	.align		4
        /*001c*/ 	.word	0xfffffffc


//--------------------- .text.matmul_persistent_tma_ws_cooperative_kernel --------------------------
	.section	.text.matmul_persistent_tma_ws_cooperative_kernel,"ax",@progbits
	.sectionflags	@"SHF_BARRIERS=3"
	.align	128
        .global         matmul_persistent_tma_ws_cooperative_kernel
        .type           matmul_persistent_tma_ws_cooperative_kernel,@function
        .size           matmul_persistent_tma_ws_cooperative_kernel,(.L_x_16 - matmul_persistent_tma_ws_cooperative_kernel)
        .other          matmul_persistent_tma_ws_cooperative_kernel,@"STO_CUDA_ENTRY STV_DEFAULT"
matmul_persistent_tma_ws_cooperative_kernel:
.text.matmul_persistent_tma_ws_cooperative_kernel:
[----:B------:R-:W1:Y:S01]  /*0000*/  LDC R1, c[0x0][0x28] ;  /* 0x00000a00ff017b82 */ /* 0x000e620000000800 */
[----:B------:R-:W2:Y:S07]  /*0010*/  S2R R20, SR_TID.X ;  /* 0x0000000000147919 */ /* 0x000eae0000002100 */
[----:B------:R-:W3:Y:S01]  /*0020*/  S2UR UR4, SR_CgaCtaId ;  /* 0x00000000000479c3 */ /* 0x000ee20000008800 */
[----:B------:R-:W-:Y:S01]  /*0030*/  UMOV UR6, 0x400 ;  /* 0x0000040000067882 */ /* 0x000fe20000000000 */
[----:B------:R-:W4:Y:S01]  /*0040*/  S2R R3, SR_TID.Y ;  /* 0x0000000000037919 */ /* 0x000f220000002200 */
[----:B------:R-:W4:Y:S01]  /*0050*/  S2R R0, SR_TID.Z ;  /* 0x0000000000007919 */ /* 0x000f220000002300 */
[----:B---3--:R-:W-:Y:S01]  /*0060*/  UPRMT UR6, UR4, 0x654, UR6 ;  /* 0x0000065404067896 */ /* 0x008fe20008000006 */
[----:B--2---:R-:W-:-:S13]  /*0070*/  ISETP.NE.AND P2, PT, R20, RZ, PT ;  /* 0x000000ff1400720c */ /* 0x004fda0003f45270 */
[----:B-1--4-:R-:W-:Y:S05]  /*0080*/  @P2 BRA `(.L_x_0) ;  /* 0x0000000000802947 */ /* 0x012fea0003800000 */
[----:B------:R-:W-:Y:S01]  /*0090*/  UMOV UR4, 0x1ffffe ;  /* 0x001ffffe00047882 */ /* 0x000fe20000000000 */
[----:B------:R-:W-:Y:S01]  /*00a0*/  UMOV UR5, 0x7ffff800 ;  /* 0x7ffff80000057882 */ /* 0x000fe20000000000 */
[----:B------:R-:W-:Y:S01]  /*00b0*/  UMOV UR8, 0x1ffffe ;  /* 0x001ffffe00087882 */ /* 0x000fe20000000000 */
[----:B------:R-:W-:Y:S01]  /*00c0*/  UMOV UR9, 0x7ffff800 ;  /* 0x7ffff80000097882 */ /* 0x000fe20000000000 */
[----:B------:R-:W-:Y:S01]  /*00d0*/  NOP ;  /* 0x0000000000007918 */ /* 0x000fe20000000000 */
[----:B------:R-:W-:Y:S01]  /*00e0*/  UMOV UR10, 0x1ffffe ;  /* 0x001ffffe000a7882 */ /* 0x000fe20000000000 */
[----:B------:R-:W-:Y:S01]  /*00f0*/  UMOV UR11, 0x7ffff800 ;  /* 0x7ffff800000b7882 */ /* 0x000fe20000000000 */
[----:B------:R-:W1:Y:S01]  /*0100*/  FENCE.VIEW.ASYNC.S ;  /* 0x00000000000073c6 */ /* 0x000e620000000000 */
[----:B------:R1:W1:Y:S01]  /*0110*/  SYNCS.EXCH.64 URZ, [UR6+0x18000], UR4 ;  /* 0x01800004063f75b2 */ /* 0x0002620008000100 */
[----:B------:R-:W-:Y:S01]  /*0120*/  NOP ;  /* 0x0000000000007918 */ /* 0x000fe20000000000 */
        /* <DEDUP_REMOVED lines=20> */
[----:B------:R1:W1:Y:S02]  /*0270*/  SYNCS.EXCH.64 URZ, [UR6+0x18040], UR4 ;  /* 0x01804004063f75b2 */ /* 0x0002640008000100 */
[----:B-1----:R-:W-:Y:S01]  /*0280*/  NOP ;  /* 0x0000000000007918 */ /* 0x002fe20000000000 */
.L_x_0:
[----:B------:R-:W-:Y:S05]  /*0290*/  WARPSYNC.ALL ;  /* 0x0000000000007948 */ /* 0x000fea0003800000 */
[----:B------:R-:W-:Y:S06]  /*02a0*/  BAR.SYNC.DEFER_BLOCKING 0x0 ;  /* 0x0000000000007b1d */ /* 0x000fec0000010000 */
[----:B------:R-:W-:Y:S04]  /*02b0*/  BSSY B0, `(.L_x_1) ;  /* 0x0000016000007945 */ /* 0x000fe80003800000 */
[----:B------:R-:W-:Y:S05]  /*02c0*/  @P2 BRA `(.L_x_2) ;  /* 0x0000000000502947 */ /* 0x000fea0003800000 */
        /* <DEDUP_REMOVED lines=20> */
.L_x_2:
[----:B------:R-:W-:Y:S05]  /*0410*/  BSYNC B0 ;  /* 0x0000000000007941 */ /* 0x000fea0003800000 */
.L_x_1:
[----:B------:R-:W-:Y:S01]  /*0420*/  ULDC UR4, c[0x0][0x0] ;  /* 0x0000000000047ab9 */ /* 0x000fe20000000800 */
[----:B------:R-:W-:Y:S01]  /*0430*/  ULDC UR5, c[0x0][0x4] ;  /* 0x0000010000057ab9 */ /* 0x000fe20000000800 */
[----:B------:R-:W-:Y:S01]  /*0440*/  BAR.SYNC.DEFER_BLOCKING 0x0 ;  /* 0x0000000000007b1d */ /* 0x000fe20000010000 */
[----:B------:R-:W-:-:S04]  /*0450*/  IMAD R3, R0, UR5, R3 ;  /* 0x0000000500037c24 */ /* 0x000fc8000f8e0203 */
[----:B------:R-:W-:-:S05]  /*0460*/  IMAD R3, R3, UR4, R20 ;  /* 0x0000000403037c24 */ /* 0x000fca000f8e0214 */
[----:B------:R-:W-:-:S06]  /*0470*/  SHF.R.U32.HI R3, RZ, 0x5, R3 ;  /* 0x00000005ff037819 */ /* 0x000fcc0000011603 */
[----:B------:R-:W1:Y:S02]  /*0480*/  SHFL.IDX PT, R3, R3, RZ, 0x1f ;  /* 0x00001fff03037589 */ /* 0x000e6400000e0000 */
[----:B-1----:R-:W-:-:S04]  /*0490*/  SHF.R.U32.HI R0, RZ, 0x2, R3 ;  /* 0x00000002ff007819 */ /* 0x002fc80000011603 */
[----:B------:R-:W-:-:S13]  /*04a0*/  ISETP.NE.AND P0, PT, R0, 0x1, PT ;  /* 0x000000010000780c */ /* 0x000fda0003f05270 */
[----:B------:R-:W-:Y:S05]  /*04b0*/  @!P0 BRA `(.L_x_3) ;  /* 0x0000000800e08947 */ /* 0x000fea0003800000 */
[----:B------:R-:W-:-:S13]  /*04c0*/  ISETP.NE.AND P0, PT, R0, RZ, PT ;  /* 0x000000ff0000720c */ /* 0x000fda0003f05270 */
[----:B------:R-:W-:Y:S05]  /*04d0*/  @P0 EXIT ;  /* 0x000000000000094d */ /* 0x000fea0003800000 */
[----:B------:R-:W1:Y:S01]  /*04e0*/  LDC.64 R4, c[0x0][0x3c0] ;  /* 0x0000f000ff047b82 */ /* 0x000e620000000a00 */
[----:B------:R-:W2:Y:S01]  /*04f0*/  S2R R0, SR_CTAID.X ;  /* 0x0000000000007919 */ /* 0x000ea20000002500 */
[----:B-1----:R-:W-:Y:S02]  /*0500*/  VIADD R3, R4, 0x3f ;  /* 0x0000003f04037836 */ /* 0x002fe40000000000 */
[----:B------:R-:W-:-:S03]  /*0510*/  VIADD R2, R5, 0x3f ;  /* 0x0000003f05027836 */ /* 0x000fc60000000000 */
[----:B------:R-:W-:Y:S02]  /*0520*/  SHF.R.S32.HI R4, RZ, 0x1f, R3 ;  /* 0x0000001fff047819 */ /* 0x000fe40000011403 */
[----:B------:R-:W-:Y:S02]  /*0530*/  SHF.R.S32.HI R5, RZ, 0x1f, R2 ;  /* 0x0000001fff057819 */ /* 0x000fe40000011402 */
[----:B------:R-:W-:Y:S02]  /*0540*/  LEA.HI R4, R4, R3, RZ, 0x6 ;  /* 0x0000000304047211 */ /* 0x000fe400078f30ff */
[----:B------:R-:W-:Y:S02]  /*0550*/  LEA.HI R5, R5, R2, RZ, 0x6 ;  /* 0x0000000205057211 */ /* 0x000fe400078f30ff */
[----:B------:R-:W-:Y:S02]  /*0560*/  SHF.R.S32.HI R2, RZ, 0x6, R4 ;  /* 0x00000006ff027819 */ /* 0x000fe40000011404 */
[----:B------:R-:W-:-:S05]  /*0570*/  SHF.R.S32.HI R7, RZ, 0x6, R5 ;  /* 0x00000006ff077819 */ /* 0x000fca0000011405 */
[----:B------:R-:W-:-:S05]  /*0580*/  IMAD R3, R2, R7, RZ ;  /* 0x0000000702037224 */ /* 0x000fca00078e02ff */
[----:B--2---:R-:W-:-:S13]  /*0590*/  ISETP.GE.AND P0, PT, R0, R3, PT ;  /* 0x000000030000720c */ /* 0x004fda0003f06270 */
[----:B------:R-:W-:Y:S05]  /*05a0*/  @P0 EXIT ;  /* 0x000000000000094d */ /* 0x000fea0003800000 */
[----:B------:R-:W1:Y:S01]  /*05b0*/  LDC R5, c[0x0][0x3c8] ;  /* 0x0000f200ff057b82 */ /* 0x000e620000000800 */
[----:B------:R-:W-:-:S04]  /*05c0*/  ELECT P0, URZ, ~URZ ;  /* 0x000000003f3f782f */ /* 0x000fc80008000100 */
[C---:B------:R-:W-:Y:S02]  /*05d0*/  ISETP.LT.U32.AND P4, PT, R20.reuse, 0x40, P0 ;  /* 0x000000401400780c */ /* 0x040fe40000781070 */
[----:B------:R-:W-:Y:S01]  /*05e0*/  ISETP.LT.U32.AND P0, PT, R20, 0x20, P0 ;  /* 0x000000201400780c */ /* 0x000fe20000701070 */
[----:B------:R-:W2:Y:S01]  /*05f0*/  LDC R4, c[0x0][0xc] ;  /* 0x00000300ff047b82 */ /* 0x000ea20000000800 */
[----:B------:R-:W-:-:S07]  /*0600*/  SHF.R.U32.HI R20, RZ, 0x5, R20 ;  /* 0x00000005ff147819 */ /* 0x000fce0000011614 */
[----:B------:R-:W2:Y:S01]  /*0610*/  LDC.64 R22, c[0x0][0x198] ;  /* 0x00006600ff167b82 */ /* 0x000ea20000000a00 */
[----:B-1----:R-:W-:-:S05]  /*0620*/  VIADD R5, R5, 0x7f ;  /* 0x0000007f05057836 */ /* 0x002fca0000000000 */
[----:B------:R-:W-:Y:S02]  /*0630*/  SHF.R.S32.HI R6, RZ, 0x1f, R5 ;  /* 0x0000001fff067819 */ /* 0x000fe40000011405 */
[----:B------:R-:W-:Y:S02]  /*0640*/  ISETP.GE.AND P3, PT, R5, 0x80, PT ;  /* 0x000000800500780c */ /* 0x000fe40003f66270 */
[----:B------:R-:W-:Y:S01]  /*0650*/  LEA.HI R5, R6, R5, RZ, 0x7 ;  /* 0x0000000506057211 */ /* 0x000fe200078f38ff */
[----:B------:R-:W-:Y:S02]  /*0660*/  IMAD.SHL.U32 R6, R7, 0x8, RZ ;  /* 0x0000000807067824 */ /* 0x000fe400078e00ff */
[----:B------:R-:W-:Y:S01]  /*0670*/  IMAD.MOV.U32 R7, RZ, RZ, R0 ;  /* 0x000000ffff077224 */ /* 0x000fe200078e0000 */
[----:B------:R-:W-:-:S04]  /*0680*/  SHF.R.S32.HI R5, RZ, 0x7, R5 ;  /* 0x00000007ff057819 */ /* 0x000fc80000011405 */
[----:B--2---:R-:W-:-:S07]  /*0690*/  SHF.R.S32.HI R8, RZ, 0x1f, R5 ;  /* 0x0000001fff087819 */ /* 0x004fce0000011405 */
.L_x_7:
[----:B------:R-:W-:Y:S05]  /*06a0*/  @!P3 BRA `(.L_x_4) ;  /* 0x000000080054b947 */ /* 0x000fea0003800000 */
[-C--:B------:R-:W-:Y:S01]  /*06b0*/  IABS R15, R6.reuse ;  /* 0x00000006000f7213 */ /* 0x080fe20000000000 */
[----:B------:R-:W-:Y:S01]  /*06c0*/  UMOV UR11, URZ ;  /* 0x0000003f000b7c82 */ /* 0x000fe20008000000 */
[----:B------:R-:W-:Y:S02]  /*06d0*/  IABS R14, R7 ;  /* 0x00000007000e7213 */ /* 0x000fe40000000000 */
[----:B------:R-:W1:Y:S01]  /*06e0*/  I2F.RP R9, R15 ;  /* 0x0000000f00097306 */ /* 0x000e620000209400 */
[----:B------:R-:W-:-:S07]  /*06f0*/  IABS R16, R6 ;  /* 0x0000000600107213 */ /* 0x000fce0000000000 */
[----:B-1----:R-:W1:Y:S02]  /*0700*/  MUFU.RCP R9, R9 ;  /* 0x0000000900097308 */ /* 0x002e640000001000 */
[----:B-1----:R-:W-:-:S06]  /*0710*/  VIADD R10, R9, 0xffffffe ;  /* 0x0ffffffe090a7836 */ /* 0x002fcc0000000000 */
[----:B------:R1:W2:Y:S02]  /*0720*/  F2I.FTZ.U32.TRUNC.NTZ R11, R10 ;  /* 0x0000000a000b7305 */ /* 0x0002a4000021f000 */
[----:B-1----:R-:W-:Y:S02]  /*0730*/  IMAD.MOV.U32 R10, RZ, RZ, RZ ;  /* 0x000000ffff0a7224 */ /* 0x002fe400078e00ff */
[----:B--2---:R-:W-:-:S04]  /*0740*/  IMAD.MOV R12, RZ, RZ, -R11 ;  /* 0x000000ffff0c7224 */ /* 0x004fc800078e0a0b */
[----:B------:R-:W-:Y:S02]  /*0750*/  IMAD R13, R12, R15, RZ ;  /* 0x0000000f0c0d7224 */ /* 0x000fe400078e02ff */
[----:B------:R-:W-:Y:S02]  /*0760*/  IMAD.MOV.U32 R12, RZ, RZ, R14 ;  /* 0x000000ffff0c7224 */ /* 0x000fe400078e000e */
[----:B------:R-:W-:-:S04]  /*0770*/  IMAD.HI.U32 R11, R11, R13, R10 ;  /* 0x0000000d0b0b7227 */ /* 0x000fc800078e000a */
[----:B------:R-:W-:Y:S02]  /*0780*/  IMAD.MOV R13, RZ, RZ, -R16 ;  /* 0x000000ffff0d7224 */ /* 0x000fe400078e0a10 */
[----:B------:R-:W-:-:S04]  /*0790*/  IMAD.HI.U32 R9, R11, R12, RZ ;  /* 0x0000000c0b097227 */ /* 0x000fc800078e00ff */
[----:B------:R-:W-:Y:S02]  /*07a0*/  IMAD R10, R9, R13, R12 ;  /* 0x0000000d090a7224 */ /* 0x000fe400078e020c */
[----:B------:R-:W1:Y:S03]  /*07b0*/  I2F.U32.RP R13, R4 ;  /* 0x00000004000d7306 */ /* 0x000e660000209000 */
[----:B------:R-:W-:-:S05]  /*07c0*/  ISETP.GT.U32.AND P6, PT, R15, R10, PT ;  /* 0x0000000a0f00720c */ /* 0x000fca0003fc4070 */
[----:B-1----:R-:W1:Y:S08]  /*07d0*/  MUFU.RCP R13, R13 ;  /* 0x0000000d000d7308 */ /* 0x002e700000001000 */
[----:B------:R-:W-:Y:S02]  /*07e0*/  @!P6 IMAD.IADD R10, R10, 0x1, -R15 ;  /* 0x000000010a0ae824 */ /* 0x000fe400078e0a0f */
[----:B------:R-:W-:Y:S01]  /*07f0*/  @!P6 VIADD R9, R9, 0x1 ;  /* 0x000000010909e836 */ /* 0x000fe20000000000 */
[----:B------:R-:W-:-:S02]  /*0800*/  ISETP.NE.AND P6, PT, R6, RZ, PT ;  /* 0x000000ff0600720c */ /* 0x000fc40003fc5270 */
[----:B------:R-:W-:Y:S02]  /*0810*/  ISETP.GE.U32.AND P1, PT, R10, R15, PT ;  /* 0x0000000f0a00720c */ /* 0x000fe40003f26070 */
[----:B------:R-:W-:-:S04]  /*0820*/  LOP3.LUT R10, R7, R6, RZ, 0x3c, !PT ;  /* 0x00000006070a7212 */ /* 0x000fc800078e3cff */
[----:B------:R-:W-:Y:S01]  /*0830*/  ISETP.GE.AND P5, PT, R10, RZ, PT ;  /* 0x000000ff0a00720c */ /* 0x000fe20003fa6270 */
[----:B-1----:R-:W-:-:S06]  /*0840*/  VIADD R10, R13, 0xffffffe ;  /* 0x0ffffffe0d0a7836 */ /* 0x002fcc0000000000 */
[----:B------:R-:W-:Y:S01]  /*0850*/  @P1 VIADD R9, R9, 0x1 ;  /* 0x0000000109091836 */ /* 0x000fe20000000000 */
[----:B------:R1:W2:Y:S05]  /*0860*/  F2I.FTZ.U32.TRUNC.NTZ R11, R10 ;  /* 0x0000000a000b7305 */ /* 0x0002aa000021f000 */
[----:B------:R-:W-:Y:S01]  /*0870*/  @!P5 IMAD.MOV R9, RZ, RZ, -R9 ;  /* 0x000000ffff09d224 */ /* 0x000fe200078e0a09 */
[----:B------:R-:W-:Y:S02]  /*0880*/  @!P6 LOP3.LUT R9, RZ, R6, RZ, 0x33, !PT ;  /* 0x00000006ff09e212 */ /* 0x000fe400078e33ff */
[----:B------:R-:W-:Y:S01]  /*0890*/  ISETP.NE.U32.AND P6, PT, R4, RZ, PT ;  /* 0x000000ff0400720c */ /* 0x000fe20003fc5070 */
[----:B-1----:R-:W-:-:S02]  /*08a0*/  IMAD.MOV.U32 R10, RZ, RZ, RZ ;  /* 0x000000ffff0a7224 */ /* 0x002fc400078e00ff */
[----:B------:R-:W-:Y:S02]  /*08b0*/  IMAD R12, R9, -0x8, R2 ;  /* 0xfffffff8090c7824 */ /* 0x000fe400078e0202 */
[----:B------:R-:W-:Y:S02]  /*08c0*/  IMAD.MOV R16, RZ, RZ, -R9 ;  /* 0x000000ffff107224 */ /* 0x000fe400078e0a09 */
[----:B--2---:R-:W-:Y:S01]  /*08d0*/  IMAD.MOV R15, RZ, RZ, -R11 ;  /* 0x000000ffff0f7224 */ /* 0x004fe200078e0a0b */
[----:B------:R-:W-:Y:S01]  /*08e0*/  VIMNMX R12, R12, 0x8, PT ;  /* 0x000000080c0c7848 */ /* 0x000fe20003fe0100 */
[----:B------:R-:W-:Y:S02]  /*08f0*/  IMAD R21, R6, R16, R7 ;  /* 0x0000001006157224 */ /* 0x000fe400078e0207 */
[----:B------:R-:W-:Y:S01]  /*0900*/  IMAD R15, R15, R4, RZ ;  /* 0x000000040f0f7224 */ /* 0x000fe200078e02ff */
[----:B------:R-:W-:Y:S02]  /*0910*/  IABS R17, R12 ;  /* 0x0000000c00117213 */ /* 0x000fe40000000000 */
[----:B------:R-:W-:Y:S01]  /*0920*/  IABS R16, R21 ;  /* 0x0000001500107213 */ /* 0x000fe20000000000 */
[----:B------:R-:W-:Y:S01]  /*0930*/  IMAD.HI.U32 R14, R11, R15, R10 ;  /* 0x0000000f0b0e7227 */ /* 0x000fe200078e000a */
[----:B------:R-:W1:Y:S03]  /*0940*/  I2F.RP R13, R17 ;  /* 0x00000011000d7306 */ /* 0x000e660000209400 */
[----:B------:R-:W-:-:S04]  /*0950*/  IMAD.IADD R11, R7, 0x1, -R0 ;  /* 0x00000001070b7824 */ /* 0x000fc800078e0a00 */
[----:B------:R-:W-:-:S04]  /*0960*/  IMAD.HI.U32 R14, R14, R11, RZ ;  /* 0x0000000b0e0e7227 */ /* 0x000fc800078e00ff */
[----:B------:R-:W-:Y:S01]  /*0970*/  IMAD.MOV R15, RZ, RZ, -R14 ;  /* 0x000000ffff0f7224 */ /* 0x000fe200078e0a0e */
[----:B-1----:R-:W1:Y:S03]  /*0980*/  MUFU.RCP R13, R13 ;  /* 0x0000000d000d7308 */ /* 0x002e660000001000 */
[----:B------:R-:W-:-:S05]  /*0990*/  IMAD R15, R4, R15, R11 ;  /* 0x0000000f040f7224 */ /* 0x000fca00078e020b */
[----:B------:R-:W-:Y:S01]  /*09a0*/  ISETP.GE.U32.AND P1, PT, R15, R4, PT ;  /* 0x000000040f00720c */ /* 0x000fe20003f26070 */
[----:B-1----:R-:W-:-:S04]  /*09b0*/  VIADD R10, R13, 0xffffffe ;  /* 0x0ffffffe0d0a7836 */ /* 0x002fc80000000000 */
[----:B------:R1:W2:Y:S08]  /*09c0*/  F2I.FTZ.U32.TRUNC.NTZ R11, R10 ;  /* 0x0000000a000b7305 */ /* 0x0002b0000021f000 */
[----:B------:R-:W-:Y:S02]  /*09d0*/  @P1 IMAD.IADD R15, R15, 0x1, -R4 ;  /* 0x000000010f0f1824 */ /* 0x000fe400078e0a04 */
[----:B------:R-:W-:-:S03]  /*09e0*/  @P1 VIADD R14, R14, 0x1 ;  /* 0x000000010e0e1836 */ /* 0x000fc60000000000 */
[----:B------:R-:W-:Y:S02]  /*09f0*/  ISETP.GE.U32.AND P5, PT, R15, R4, PT ;  /* 0x000000040f00720c */ /* 0x000fe40003fa6070 */
[----:B------:R-:W-:Y:S01]  /*0a00*/  IABS R15, R12 ;  /* 0x0000000c000f7213 */ /* 0x000fe20000000000 */
[----:B-1----:R-:W-:Y:S02]  /*0a10*/  IMAD.MOV.U32 R10, RZ, RZ, RZ ;  /* 0x000000ffff0a7224 */ /* 0x002fe400078e00ff */
[----:B--2---:R-:W-:-:S04]  /*0a20*/  IMAD.MOV R18, RZ, RZ, -R11 ;  /* 0x000000ffff127224 */ /* 0x004fc800078e0a0b */
[----:B------:R-:W-:-:S04]  /*0a30*/  IMAD R13, R18, R17, RZ ;  /* 0x00000011120d7224 */ /* 0x000fc800078e02ff */
[----:B------:R-:W-:Y:S01]  /*0a40*/  @P5 VIADD R14, R14, 0x1 ;  /* 0x000000010e0e5836 */ /* 0x000fe20000000000 */
[----:B------:R-:W-:Y:S01]  /*0a50*/  @!P6 LOP3.LUT R14, RZ, R4, RZ, 0x33, !PT ;  /* 0x00000004ff0ee212 */ /* 0x000fe200078e33ff */
[----:B------:R-:W-:-:S04]  /*0a60*/  IMAD.HI.U32 R10, R11, R13, R10 ;  /* 0x0000000d0b0a7227 */ /* 0x000fc800078e000a */
[----:B------:R-:W-:Y:S02]  /*0a70*/  IMAD.MOV R11, RZ, RZ, -R15 ;  /* 0x000000ffff0b7224 */ /* 0x000fe400078e0a0f */
[----:B------:R-:W-:Y:S01]  /*0a80*/  IMAD.HI.U32 R13, R10, R16, RZ ;  /* 0x000000100a0d7227 */ /* 0x000fe200078e00ff */
[----:B------:R-:W-:-:S03]  /*0a90*/  SHF.R.S32.HI R10, RZ, 0x1f, R14 ;  /* 0x0000001fff0a7819 */ /* 0x000fc6000001140e */
[----:B------:R-:W-:Y:S02]  /*0aa0*/  IMAD R16, R13, R11, R16 ;  /* 0x0000000b0d107224 */ /* 0x000fe400078e0210 */
[-C--:B------:R-:W-:Y:S02]  /*0ab0*/  IMAD R15, R10, R5.reuse, RZ ;  /* 0x000000050a0f7224 */ /* 0x080fe400078e02ff */
[----:B------:R-:W-:Y:S01]  /*0ac0*/  IMAD.WIDE.U32 R10, R14, R5, RZ ;  /* 0x000000050e0a7225 */ /* 0x000fe200078e00ff */
[----:B------:R-:W-:-:S03]  /*0ad0*/  ISETP.GT.U32.AND P6, PT, R17, R16, PT ;  /* 0x000000101100720c */ /* 0x000fc60003fc4070 */
[----:B------:R-:W-:-:S04]  /*0ae0*/  IMAD R15, R14, R8, R15 ;  /* 0x000000080e0f7224 */ /* 0x000fc800078e020f */
[----:B------:R-:W-:-:S04]  /*0af0*/  IMAD.IADD R11, R11, 0x1, R15 ;  /* 0x000000010b0b7824 */ /* 0x000fc800078e020f */
[----:B------:R-:W-:-:S04]  /*0b00*/  IMAD.WIDE.U32 R14, R11, -0x55555555, RZ ;  /* 0xaaaaaaab0b0e7825 */ /* 0x000fc800078e00ff */
[----:B------:R-:W-:Y:S02]  /*0b10*/  @!P6 IMAD.IADD R16, R16, 0x1, -R17 ;  /* 0x000000011010e824 */ /* 0x000fe400078e0a11 */
[----:B------:R-:W-:Y:S01]  /*0b20*/  @!P6 VIADD R13, R13, 0x1 ;  /* 0x000000010d0de836 */ /* 0x000fe20000000000 */
[----:B------:R-:W-:Y:S02]  /*0b30*/  ISETP.NE.AND P6, PT, R12, RZ, PT ;  /* 0x000000ff0c00720c */ /* 0x000fe40003fc5270 */
[----:B------:R-:W-:Y:S01]  /*0b40*/  ISETP.GE.U32.AND P5, PT, R16, R17, PT ;  /* 0x000000111000720c */ /* 0x000fe20003fa6070 */
[----:B------:R-:W-:Y:S01]  /*0b50*/  IMAD.WIDE.U32 R16, P1, R10, -0x55555556, R14 ;  /* 0xaaaaaaaa0a107825 */ /* 0x000fe2000782000e */
[----:B------:R-:W-:-:S03]  /*0b60*/  LOP3.LUT R14, R21, R12, RZ, 0x3c, !PT ;  /* 0x0000000c150e7212 */ /* 0x000fc600078e3cff */
[----:B------:R-:W-:Y:S01]  /*0b70*/  IMAD.X R19, RZ, RZ, RZ, P1 ;  /* 0x000000ffff137224 */ /* 0x000fe200008e06ff */
[----:B------:R-:W-:Y:S01]  /*0b80*/  ISETP.GE.AND P1, PT, R14, RZ, PT ;  /* 0x000000ff0e00720c */ /* 0x000fe20003f26270 */
[----:B------:R-:W-:-:S04]  /*0b90*/  IMAD.WIDE.U32 R14, R10, -0x55555555, RZ ;  /* 0xaaaaaaab0a0e7825 */ /* 0x000fc800078e00ff */
[----:B------:R-:W-:Y:S02]  /*0ba0*/  IMAD.MOV.U32 R18, RZ, RZ, R17 ;  /* 0x000000ffff127224 */ /* 0x000fe400078e0011 */
[----:B------:R-:W-:Y:S01]  /*0bb0*/  @P5 VIADD R13, R13, 0x1 ;  /* 0x000000010d0d5836 */ /* 0x000fe20000000000 */
[----:B------:R-:W-:-:S05]  /*0bc0*/  IADD3 RZ, P5, R15, R16, RZ ;  /* 0x000000100fff7210 */ /* 0x000fca0007fbe0ff */
[----:B------:R-:W-:Y:S01]  /*0bd0*/  @!P1 IMAD.MOV R13, RZ, RZ, -R13 ;  /* 0x000000ffff0d9224 */ /* 0x000fe200078e0a0d */
[----:B------:R-:W-:Y:S01]  /*0be0*/  @!P6 LOP3.LUT R13, RZ, R12, RZ, 0x33, !PT ;  /* 0x0000000cff0de212 */ /* 0x000fe200078e33ff */
[----:B------:R-:W-:-:S03]  /*0bf0*/  IMAD.WIDE.U32.X R14, R11, -0x55555556, R18, P5 ;  /* 0xaaaaaaaa0b0e7825 */ /* 0x000fc600028e0412 */
[----:B------:R-:W-:Y:S01]  /*0c00*/  R2UR UR10, R13 ;  /* 0x000000000d0a72ca */ /* 0x000fe200000e0000 */
[----:B------:R-:W-:Y:S01]  /*0c10*/  IMAD.MOV R11, RZ, RZ, -R13 ;  /* 0x000000ffff0b7224 */ /* 0x000fe200078e0a0d */
[----:B------:R-:W-:-:S03]  /*0c20*/  SHF.R.U64 R15, R14, 0x1, R15 ;  /* 0x000000010e0f7819 */ /* 0x000fc6000000120f */
[----:B------:R-:W-:Y:S01]  /*0c30*/  IMAD R12, R12, R11, R21 ;  /* 0x0000000b0c0c7224 */ /* 0x000fe200078e0215 */
[C---:B------:R-:W-:Y:S01]  /*0c40*/  LOP3.LUT R14, R15.reuse, 0x1, RZ, 0xc0, !PT ;  /* 0x000000010f0e7812 */ /* 0x040fe200078ec0ff */
[----:B------:R-:W-:Y:S02]  /*0c50*/  IMAD R10, R15, -0x3, R10 ;  /* 0xfffffffd0f0a7824 */ /* 0x000fe400078e020a */
[----:B------:R-:W-:Y:S01]  /*0c60*/  IMAD R12, R9, 0x8, R12 ;  /* 0x00000008090c7824 */ /* 0x000fe200078e020c */
[----:B------:R-:W-:Y:S01]  /*0c70*/  ISETP.NE.U32.AND P1, PT, R14, 0x1, PT ;  /* 0x000000010e00780c */ /* 0x000fe20003f25070 */
[----:B------:R-:W-:Y:S01]  /*0c80*/  IMAD.MOV.U32 R9, RZ, RZ, R5 ;  /* 0x000000ffff097224 */ /* 0x000fe200078e0005 */
[----:B------:R-:W-:Y:S01]  /*0c90*/  R2UR UR7, R10 ;  /* 0x000000000a0772ca */ /* 0x000fe200000e0000 */
[----:B------:R-:W-:Y:S01]  /*0ca0*/  USHF.L.U32 UR10, UR10, 0x6, URZ ;  /* 0x000000060a0a7899 */ /* 0x000fe2000800063f */
[----:B------:R-:W-:Y:S02]  /*0cb0*/  ISETP.NE.U32.AND.EX P1, PT, RZ, RZ, PT, P1 ;  /* 0x000000ffff00720c */ /* 0x000fe40003f25110 */
[----:B------:R-:W-:-:S11]  /*0cc0*/  R2UR UR15, R12 ;  /* 0x000000000c0f72ca */ /* 0x000fd600000e0000 */
[----:B------:R-:W-:Y:S02]  /*0cd0*/  VOTEU.ANY UP0, P1 ;  /* 0x00000000003f7886 */ /* 0x000fe40000800100 */
[----:B------:R-:W-:Y:S02]  /*0ce0*/  USHF.L.U32 UR15, UR15, 0x6, URZ ;  /* 0x000000060f0f7899 */ /* 0x000fe4000800063f */
[----:B------:R-:W-:-:S11]  /*0cf0*/  UPLOP3.LUT UP0, UPT, UPT, UPT, UP0, 0x40, 0x0 ;  /* 0x000000000000789c */ /* 0x000fd60003f0e800 */
.L_x_6:
[----:B------:R-:W-:Y:S01]  /*0d00*/  BAR.SYNC.DEFER_BLOCKING 0x1, 0x80 ;  /* 0x0042000000007b1d */ /* 0x000fe20000010000 */
[----:B------:R-:W-:Y:S02]  /*0d10*/  USEL UR4, URZ, 0x1, UP0 ;  /* 0x000000013f047887 */ /* 0x000fe40008000000 */
[----:B------:R-:W-:Y:S02]  /*0d20*/  ULEA UR18, UR7, UR6, 0x3 ;  /* 0x0000000607127291 */ /* 0x000fe4000f8e183f */
[----:B------:R-:W-:-:S06]  /*0d30*/  USHF.L.U32 UR4, UR4, 0x1f, URZ ;  /* 0x0000001f04047899 */ /* 0x000fcc000800063f */
[----:B------:R-:W-:-:S04]  /*0d40*/  IMAD.U32 R10, RZ, RZ, UR4 ;  /* 0x00000004ff0a7e24 */ /* 0x000fc8000f8e00ff */
[----:B------:R-:W1:Y:S02]  /*0d50*/  SYNCS.PHASECHK.TRANS64.TRYWAIT P1, [UR18+0x1a400], R10 ;  /* 0x01a4000aff0075a7 */ /* 0x000e640008020152 */
[----:B-1----:R-:W-:Y:S05]  /*0d60*/  @!P1 BRA `(.L_x_5) ;  /* 0x0000001800389947 */ /* 0x002fea0003800000 */
.L_x_13:
[----:B------:R-:W1:Y:S01]  /*0d70*/  SHFL.IDX PT, R13, R20, RZ, 0x1f ;  /* 0x00001fff140d7589 */ /* 0x000e6200000e0000 */
[----:B------:R-:W-:Y:S01]  /*0d80*/  @P4 IADD3 R10, P1, R22, 0x30, RZ ;  /* 0x00000030160a4810 */ /* 0x000fe20007f3e0ff */
[----:B------:R-:W-:Y:S01]  /*0d90*/  VOTEU.ANY UP1, P4 ;  /* 0x00000000003f7886 */ /* 0x000fe20002020100 */
[----:B------:R-:W-:Y:S01]  /*0da0*/  VIADD R9, R9, 0xffffffff ;  /* 0xffffffff09097836 */ /* 0x000fe20000000000 */
[----:B------:R-:W-:Y:S01]  /*0db0*/  VOTEU.ANY UP2, P0 ;  /* 0x00000000003f7886 */ /* 0x000fe20000040100 */
[----:B------:R-:W-:Y:S01]  /*0dc0*/  @P4 R2UR UR4, R10 ;  /* 0x000000000a0442ca */ /* 0x000fe200000e0000 */
[----:B------:R-:W-:Y:S01]  /*0dd0*/  @P4 IMAD.X R11, RZ, RZ, R23, P1 ;  /* 0x000000ffff0b4224 */ /* 0x000fe200008e0617 */
[----:B------:R-:W-:Y:S01]  /*0de0*/  @P0 IADD3 R12, P1, R22, 0xb0, RZ ;  /* 0x000000b0160c0810 */ /* 0x000fe20007f3e0ff */
[----:B------:R-:W-:-:S03]  /*0df0*/  @UP1 UIADD3 UR13, UR18, 0x18000, URZ ;  /* 0x00018000120d1890 */ /* 0x000fc6000fffe03f */
[----:B------:R-:W-:Y:S01]  /*0e00*/  @P4 R2UR UR5, R11 ;  /* 0x000000000b0542ca */ /* 0x000fe200000e0000 */
[----:B------:R-:W-:Y:S01]  /*0e10*/  @P0 IMAD.X R10, RZ, RZ, R23, P1 ;  /* 0x000000ffff0a0224 */ /* 0x000fe200008e0617 */
[----:B------:R-:W-:Y:S02]  /*0e20*/  @P0 R2UR UR8, R12 ;  /* 0x000000000c0802ca */ /* 0x000fe400000e0000 */
[----:B------:R-:W-:Y:S02]  /*0e30*/  ISETP.NE.AND P1, PT, R9, RZ, PT ;  /* 0x000000ff0900720c */ /* 0x000fe40003f25270 */
[----:B------:R-:W-:Y:S01]  /*0e40*/  @P0 R2UR UR9, R10 ;  /* 0x000000000a0902ca */ /* 0x000fe200000e0000 */
[----:B------:R-:W-:-:S05]  /*0e50*/  IMAD.U32 R10, RZ, RZ, UR4 ;  /* 0x00000004ff0a7e24 */ /* 0x000fca000f8e00ff */
[----:B------:R-:W-:Y:S01]  /*0e60*/  @P4 R2UR UR4, R10 ;  /* 0x000000000a0442ca */ /* 0x000fe200000e0000 */
[----:B------:R-:W-:Y:S01]  /*0e70*/  IMAD.U32 R11, RZ, RZ, UR5 ;  /* 0x00000005ff0b7e24 */ /* 0x000fe2000f8e00ff */
[----:B-1----:R-:W-:Y:S01]  /*0e80*/  R2UR UR14, R13 ;  /* 0x000000000d0e72ca */ /* 0x002fe200000e0000 */
[----:B------:R-:W-:Y:S01]  /*0e90*/  IMAD.U32 R12, RZ, RZ, UR8 ;  /* 0x00000008ff0c7e24 */ /* 0x000fe2000f8e00ff */
[----:B------:R-:W-:Y:S01]  /*0ea0*/  ULEA UR8, UR7, UR6, 0xe ;  /* 0x0000000607087291 */ /* 0x000fe2000f8e703f */
[----:B------:R-:W-:Y:S01]  /*0eb0*/  @!P2 IMAD.MOV.U32 R10, RZ, RZ, 0x8000 ;  /* 0x00008000ff0aa424 */ /* 0x000fe200078e00ff */
[----:B------:R-:W-:Y:S01]  /*0ec0*/  @P4 R2UR UR5, R11 ;  /* 0x000000000b0542ca */ /* 0x000fe200000e0000 */
[----:B------:R-:W-:Y:S01]  /*0ed0*/  IMAD.U32 R13, RZ, RZ, UR9 ;  /* 0x00000009ff0d7e24 */ /* 0x000fe2000f8e00ff */
[----:B------:R-:W-:Y:S01]  /*0ee0*/  @P0 R2UR UR16, R12 ;  /* 0x000000000c1002ca */ /* 0x000fe200000e0000 */
[----:B------:R-:W-:Y:S02]  /*0ef0*/  @UP2 UIADD3 UR9, UR18, 0x18000, URZ ;  /* 0x0001800012092890 */ /* 0x000fe4000fffe03f */
[----:B------:R1:W-:Y:S01]  /*0f00*/  @!P2 SYNCS.ARRIVE.TRANS64 RZ, [UR18+0x18000], R10 ;  /* 0x0180000affffa9a7 */ /* 0x0003e20008000012 */
[----:B------:R-:W-:Y:S01]  /*0f10*/  UIADD3 UR18, UR7, 0x1, URZ ;  /* 0x0000000107127890 */ /* 0x000fe2000fffe03f */
[----:B------:R-:W-:Y:S01]  /*0f20*/  @P0 R2UR UR17, R13 ;  /* 0x000000000d1102ca */ /* 0x000fe200000e0000 */
[----:B------:R-:W-:Y:S01]  /*0f30*/  VOTEU.ANY UP2, P0 ;  /* 0x00000000003f7886 */ /* 0x000fe20000040100 */
[----:B------:R-:W-:-:S02]  /*0f40*/  ULEA UR12, UR14, UR8, 0xd ;  /* 0x000000080e0c7291 */ /* 0x000fc4000f8e683f */
[----:B------:R-:W-:Y:S02]  /*0f50*/  ULEA UR14, UR14, UR11, 0x6 ;  /* 0x0000000b0e0e7291 */ /* 0x000fe4000f8e303f */
[----:B------:R-:W-:Y:S01]  /*0f60*/  @UP1 UIADD3 UR12, UR12, 0xc000, URZ ;  /* 0x0000c0000c0c1890 */ /* 0x000fe2000fffe03f */
[----:B------:R-:W-:Y:S01]  /*0f70*/  VOTEU.ANY UP1, P4 ;  /* 0x00000000003f7886 */ /* 0x000fe20002020100 */
[----:B------:R-:W-:Y:S02]  /*0f80*/  UIADD3 UR7, UR7, -0x2, URZ ;  /* 0xfffffffe07077890 */ /* 0x000fe4000fffe03f */
[----:B------:R-:W-:-:S05]  /*0f90*/  UISETP.GT.U32.XOR UP0, UPT, UR18, 0x2, UP0 ;  /* 0x000000021200788c */ /* 0x000fca0008704870 */
[----:B------:R-:W-:Y:S01]  /*0fa0*/  @UP1 UTMALDG.2D [UR12], [UR4] ;  /* 0x0000000c040015b4 */ /* 0x000fe20008008000 */
[----:B------:R-:W-:-:S04]  /*0fb0*/  UISETP.GT.U32.AND UP1, UPT, UR18, 0x2, UPT ;  /* 0x000000021200788c */ /* 0x000fc8000bf24070 */
[----:B------:R-:W-:Y:S01]  /*0fc0*/  USEL UR7, UR7, UR18, UP1 ;  /* 0x0000001207077287 */ /* 0x000fe20008800000 */
[----:B------:R2:W-:Y:S02]  /*0fd0*/  @UP2 UTMALDG.2D [UR8], [UR16] ;  /* 0x00000008100025b4 */ /* 0x0005e40008008000 */
[----:B--2---:R-:W-:Y:S01]  /*0fe0*/  UIADD3 UR11, UR11, 0x80, URZ ;  /* 0x000000800b0b7890 */ /* 0x004fe2000fffe03f */
[----:B-1----:R-:W-:Y:S11]  /*0ff0*/  @P1 BRA `(.L_x_6) ;  /* 0xfffffffc00401947 */ /* 0x002ff6000383ffff */
.L_x_4:
[----:B------:R-:W-:-:S05]  /*1000*/  IMAD.IADD R7, R4, 0x1, R7 ;  /* 0x0000000104077824 */ /* 0x000fca00078e0207 */
[----:B------:R-:W-:-:S13]  /*1010*/  ISETP.GE.AND P1, PT, R7, R3, PT ;  /* 0x000000030700720c */ /* 0x000fda0003f26270 */
[----:B------:R-:W-:Y:S05]  /*1020*/  @P1 EXIT ;  /* 0x000000000000194d */ /* 0x000fea0003800000 */
[----:B------:R-:W-:Y:S05]  /*1030*/  BRA `(.L_x_7) ;  /* 0xfffffff400987947 */ /* 0x000fea000383ffff */
.L_x_3:
        /* <DEDUP_REMOVED lines=12> */
[----:B------:R-:W-:Y:S05]  /*1100*/  @P0 BRA `(.L_x_8) ;  /* 0x0000001400480947 */ /* 0x000fea0003800000 */
[--C-:B------:R-:W-:Y:S01]  /*1110*/  SHF.R.U32.HI R6, RZ, 0x2, R20.reuse ;  /* 0x00000002ff067819 */ /* 0x100fe20000011614 */
[----:B------:R-:W1:Y:S01]  /*1120*/  LDC R8, c[0x0][0x3c8] ;  /* 0x0000f200ff087b82 */ /* 0x000e620000000800 */
[--C-:B------:R-:W-:Y:S01]  /*1130*/  SHF.R.U32.HI R9, RZ, 0x1, R20.reuse ;  /* 0x00000001ff097819 */ /* 0x100fe20000011614 */
[----:B------:R-:W-:Y:S01]  /*1140*/  IMAD.SHL.U32 R2, R20, 0x2, RZ ;  /* 0x0000000214027824 */ /* 0x000fe200078e00ff */
[----:B------:R-:W-:Y:S01]  /*1150*/  SGXT.U32 R6, R6, 0x3 ;  /* 0x000000030606781a */ /* 0x000fe20000000000 */
[----:B------:R-:W-:Y:S01]  /*1160*/  UIADD3 UR4, UR6, 0x18400, URZ ;  /* 0x0001840006047890 */ /* 0x000fe2000fffe03f */
[--C-:B------:R-:W-:Y:S02]  /*1170*/  SHF.R.U32.HI R25, RZ, 0x5, R20.reuse ;  /* 0x00000005ff197819 */ /* 0x100fe40000011614 */
[----:B------:R-:W-:Y:S02]  /*1180*/  ELECT P2, URZ, ~URZ ;  /* 0x000000003f3f782f */ /* 0x000fe40008040100 */
[----:B------:R-:W-:Y:S01]  /*1190*/  SHF.R.U32.HI R0, RZ, 0x3, R20 ;  /* 0x00000003ff007819 */ /* 0x000fe20000011614 */
[----:B------:R-:W-:Y:S01]  /*11a0*/  IMAD.MOV.U32 R21, RZ, RZ, R7 ;  /* 0x000000ffff157224 */ /* 0x000fe200078e0007 */
[----:B------:R-:W-:-:S02]  /*11b0*/  LOP3.LUT R6, R6, 0x30, R9, 0xf8, !PT ;  /* 0x0000003006067812 */ /* 0x000fc400078ef809 */
[C---:B------:R-:W-:Y:S02]  /*11c0*/  LOP3.LUT R9, R2.reuse, 0x6, RZ, 0xc0, !PT ;  /* 0x0000000602097812 */ /* 0x040fe400078ec0ff */
[----:B------:R-:W-:Y:S02]  /*11d0*/  LOP3.LUT R11, R2, 0xe, RZ, 0xc0, !PT ;  /* 0x0000000e020b7812 */ /* 0x000fe400078ec0ff */
[----:B------:R-:W-:Y:S02]  /*11e0*/  LOP3.LUT R0, R0, R25, RZ, 0x3c, !PT ;  /* 0x0000001900007212 */ /* 0x000fe400078e3cff */
[----:B------:R-:W-:Y:S02]  /*11f0*/  LOP3.LUT R13, R2, 0x1e, RZ, 0xc0, !PT ;  /* 0x0000001e020d7812 */ /* 0x000fe400078ec0ff */
[----:B------:R-:W-:Y:S01]  /*1200*/  LOP3.LUT R17, R9, 0x28, RZ, 0xfc, !PT ;  /* 0x0000002809117812 */ /* 0x000fe200078efcff */
[----:B------:R-:W-:Y:S01]  /*1210*/  IMAD.SHL.U32 R0, R0, 0x4, RZ ;  /* 0x0000000400007824 */ /* 0x000fe200078e00ff */
[----:B------:R-:W-:-:S02]  /*1220*/  SHF.R.U32.HI R3, RZ, 0x3, R20 ;  /* 0x00000003ff037819 */ /* 0x000fc40000011614 */
[----:B------:R-:W-:Y:S01]  /*1230*/  LOP3.LUT R15, R2, 0x10, R11, 0x2e, !PT ;  /* 0x00000010020f7812 */ /* 0x000fe200078e2e0b */
[----:B-1----:R-:W-:Y:S01]  /*1240*/  VIADD R18, R8, 0x7f ;  /* 0x0000007f08127836 */ /* 0x002fe20000000000 */
[----:B------:R-:W-:Y:S02]  /*1250*/  LOP3.LUT R12, R11, 0x30, R2, 0x74, !PT ;  /* 0x000000300b0c7812 */ /* 0x000fe400078e7402 */
[----:B------:R-:W-:Y:S02]  /*1260*/  LOP3.LUT R11, R2, 0x8, R9, 0x2e, !PT ;  /* 0x00000008020b7812 */ /* 0x000fe400078e2e09 */
[----:B------:R-:W-:Y:S02]  /*1270*/  LOP3.LUT R10, R2, 0x20, R13, 0x2e, !PT ;  /* 0x00000020020a7812 */ /* 0x000fe400078e2e0d */
[----:B------:R-:W-:Y:S02]  /*1280*/  LOP3.LUT R17, R17, 0x8, R2, 0x78, !PT ;  /* 0x0000000811117812 */ /* 0x000fe400078e7802 */
[----:B------:R-:W-:-:S02]  /*1290*/  SGXT.U32 R3, R3, 0x2 ;  /* 0x000000020303781a */ /* 0x000fc40000000000 */
[----:B------:R-:W-:Y:S02]  /*12a0*/  LOP3.LUT R13, R9, 0x18, R2, 0x74, !PT ;  /* 0x00000018090d7812 */ /* 0x000fe400078e7402 */
[----:B------:R-:W-:Y:S01]  /*12b0*/  LOP3.LUT R14, R9, 0x38, R2, 0x74, !PT ;  /* 0x00000038090e7812 */ /* 0x000fe200078e7402 */
[----:B------:R-:W-:Y:S01]  /*12c0*/  IMAD.SHL.U32 R9, R6, 0x40, RZ ;  /* 0x0000004006097824 */ /* 0x000fe200078e00ff */
[----:B------:R-:W-:Y:S02]  /*12d0*/  LOP3.LUT R11, R11, 0x10, R2, 0xf8, !PT ;  /* 0x000000100b0b7812 */ /* 0x000fe400078ef802 */
[----:B------:R-:W-:Y:S02]  /*12e0*/  LOP3.LUT R17, R17, 0x10, R2, 0xf8, !PT ;  /* 0x0000001011117812 */ /* 0x000fe400078ef802 */
[----:B------:R-:W-:Y:S02]  /*12f0*/  LOP3.LUT R3, R3, 0xc, R0, 0xf8, !PT ;  /* 0x0000000c03037812 */ /* 0x000fe400078ef800 */
[----:B------:R-:W-:-:S02]  /*1300*/  LOP3.LUT R0, R11, 0x20, R2, 0xf8, !PT ;  /* 0x000000200b007812 */ /* 0x000fc400078ef802 */
[-C--:B------:R-:W-:Y:S02]  /*1310*/  LOP3.LUT R11, R12, R9.reuse, RZ, 0xfc, !PT ;  /* 0x000000090c0b7212 */ /* 0x080fe400078efcff */
[----:B------:R-:W-:Y:S02]  /*1320*/  LOP3.LUT R12, R17, 0x20, R2, 0x78, !PT ;  /* 0x00000020110c7812 */ /* 0x000fe400078e7802 */
[----:B------:R-:W-:Y:S02]  /*1330*/  LOP3.LUT R6, R15, 0x20, R2, 0xf8, !PT ;  /* 0x000000200f067812 */ /* 0x000fe400078ef802 */
[----:B------:R-:W-:Y:S02]  /*1340*/  LOP3.LUT R8, R13, 0x20, R2, 0xf8, !PT ;  /* 0x000000200d087812 */ /* 0x000fe400078ef802 */
[----:B------:R-:W-:Y:S02]  /*1350*/  LOP3.LUT R17, R9, 0x3e, R2, 0xf8, !PT ;  /* 0x0000003e09117812 */ /* 0x000fe400078ef802 */
[----:B------:R-:W-:Y:S01]  /*1360*/  LOP3.LUT R23, R14, R9, RZ, 0xfc, !PT ;  /* 0x000000090e177212 */ /* 0x000fe200078efcff */
[----:B------:R-:W1:Y:S01]  /*1370*/  LDC R2, c[0x0][0xc] ;  /* 0x00000300ff027b82 */ /* 0x000e620000000800 */
[----:B------:R-:W-:-:S02]  /*1380*/  SHF.R.S32.HI R19, RZ, 0x1f, R18 ;  /* 0x0000001fff137819 */ /* 0x000fc40000011412 */
[----:B------:R-:W-:Y:S02]  /*1390*/  ISETP.GE.AND P1, PT, R18, 0x80, PT ;  /* 0x000000801200780c */ /* 0x000fe40003f26270 */
[----:B------:R-:W-:Y:S02]  /*13a0*/  LEA.HI R18, R19, R18, RZ, 0x7 ;  /* 0x0000001213127211 */ /* 0x000fe400078f38ff */
[-C--:B------:R-:W-:Y:S01]  /*13b0*/  LOP3.LUT R6, R6, R9.reuse, RZ, 0xfc, !PT ;  /* 0x0000000906067212 */ /* 0x080fe200078efcff */
[----:B------:R-:W1:Y:S01]  /*13c0*/  LDC.64 R14, c[0x0][0x198] ;  /* 0x00006600ff0e7b82 */ /* 0x000e620000000a00 */
[-C--:B------:R-:W-:Y:S02]  /*13d0*/  LOP3.LUT R13, R8, R9.reuse, RZ, 0xfc, !PT ;  /* 0x00000009080d7212 */ /* 0x080fe400078efcff */
[-C--:B------:R-:W-:Y:S02]  /*13e0*/  LOP3.LUT R10, R10, R9.reuse, RZ, 0xfc, !PT ;  /* 0x000000090a0a7212 */ /* 0x080fe400078efcff */
[-C--:B------:R-:W-:Y:S01]  /*13f0*/  LOP3.LUT R8, R0, R9.reuse, RZ, 0xfc, !PT ;  /* 0x0000000900087212 */ /* 0x080fe200078efcff */
[----:B------:R-:W-:Y:S01]  /*1400*/  IMAD.SHL.U32 R0, R16, 0x8, RZ ;  /* 0x0000000810007824 */ /* 0x000fe200078e00ff */
[----:B------:R-:W-:-:S02]  /*1410*/  LOP3.LUT R22, R12, R9, RZ, 0xfc, !PT ;  /* 0x000000090c167212 */ /* 0x000fc400078efcff */
[----:B------:R-:W-:Y:S02]  /*1420*/  SHF.R.S32.HI R18, RZ, 0x7, R18 ;  /* 0x00000007ff127819 */ /* 0x000fe40000011412 */
[----:B------:R-:W-:Y:S02]  /*1430*/  LOP3.LUT P3, RZ, R3, 0x7, R20, 0xf8, !PT ;  /* 0x0000000703ff7812 */ /* 0x000fe4000786f814 */
[----:B------:R-:W-:Y:S02]  /*1440*/  LEA R16, R6, UR4, 0x1 ;  /* 0x0000000406107c11 */ /* 0x000fe4000f8e08ff */
[----:B------:R-:W-:Y:S02]  /*1450*/  LEA R12, R10, UR4, 0x1 ;  /* 0x000000040a0c7c11 */ /* 0x000fe4000f8e08ff */
[----:B------:R-:W-:Y:S02]  /*1460*/  LOP3.LUT R20, R20, 0xffffffe0, RZ, 0xc0, !PT ;  /* 0xffffffe014147812 */ /* 0x000fe400078ec0ff */
[----:B------:R-:W-:-:S02]  /*1470*/  LOP3.LUT R19, R25, 0x7fffffc, RZ, 0xc0, !PT ;  /* 0x07fffffc19137812 */ /* 0x000fc400078ec0ff */
[----:B------:R-:W-:Y:S02]  /*1480*/  LEA R17, R17, UR4, 0x1 ;  /* 0x0000000411117c11 */ /* 0x000fe4000f8e08ff */
[----:B------:R-:W-:Y:S02]  /*1490*/  LEA R13, R13, UR4, 0x1 ;  /* 0x000000040d0d7c11 */ /* 0x000fe4000f8e08ff */
[----:B------:R-:W-:Y:S02]  /*14a0*/  LEA R11, R11, UR4, 0x1 ;  /* 0x000000040b0b7c11 */ /* 0x000fe4000f8e08ff */
[----:B------:R-:W-:Y:S02]  /*14b0*/  LEA R10, R23, UR4, 0x1 ;  /* 0x00000004170a7c11 */ /* 0x000fe4000f8e08ff */
[----:B------:R-:W-:Y:S02]  /*14c0*/  SHF.R.S32.HI R9, RZ, 0x1f, R18 ;  /* 0x0000001fff097819 */ /* 0x000fe40000011412 */
[----:B------:R-:W-:-:S02]  /*14d0*/  LEA R8, R8, UR4, 0x1 ;  /* 0x0000000408087c11 */ /* 0x000fc4000f8e08ff */
[----:B-1----:R-:W-:-:S07]  /*14e0*/  LEA R6, R22, UR4, 0x1 ;  /* 0x0000000416067c11 */ /* 0x002fce000f8e08ff */
.L_x_12:
[-C--:B------:R-:W-:Y:S01]  /*14f0*/  IABS R24, R0.reuse ;  /* 0x0000000000187213 */ /* 0x080fe20000000000 */
[----:B------:R-:W-:Y:S01]  /*1500*/  IMAD.MOV.U32 R33, RZ, RZ, RZ ;  /* 0x000000ffff217224 */ /* 0x000fe200078e00ff */
[----:B------:R-:W-:Y:S01]  /*1510*/  IABS R25, R21 ;  /* 0x0000001500197213 */ /* 0x000fe20000000000 */
[----:B------:R-:W-:Y:S01]  /*1520*/  IMAD.MOV.U32 R35, RZ, RZ, RZ ;  /* 0x000000ffff237224 */ /* 0x000fe200078e00ff */
[----:B------:R-:W1:Y:S01]  /*1530*/  I2F.RP R26, R24 ;  /* 0x00000018001a7306 */ /* 0x000e620000209400 */
[----:B------:R-:W-:Y:S01]  /*1540*/  IABS R29, R0 ;  /* 0x00000000001d7213 */ /* 0x000fe20000000000 */
[----:B------:R-:W-:Y:S02]  /*1550*/  IMAD.MOV.U32 R36, RZ, RZ, RZ ;  /* 0x000000ffff247224 */ /* 0x000fe400078e00ff */
[----:B------:R-:W-:Y:S02]  /*1560*/  IMAD.MOV.U32 R38, RZ, RZ, RZ ;  /* 0x000000ffff267224 */ /* 0x000fe400078e00ff */
[----:B------:R-:W-:-:S02]  /*1570*/  IMAD.MOV.U32 R41, RZ, RZ, RZ ;  /* 0x000000ffff297224 */ /* 0x000fc400078e00ff */
[----:B------:R-:W-:Y:S02]  /*1580*/  IMAD.MOV.U32 R43, RZ, RZ, RZ ;  /* 0x000000ffff2b7224 */ /* 0x000fe400078e00ff */
[----:B------:R-:W-:Y:S02]  /*1590*/  IMAD.MOV.U32 R45, RZ, RZ, RZ ;  /* 0x000000ffff2d7224 */ /* 0x000fe400078e00ff */
[----:B------:R-:W-:Y:S02]  /*15a0*/  IMAD.MOV.U32 R47, RZ, RZ, RZ ;  /* 0x000000ffff2f7224 */ /* 0x000fe400078e00ff */
[----:B------:R-:W-:Y:S01]  /*15b0*/  IMAD.MOV.U32 R48, RZ, RZ, RZ ;  /* 0x000000ffff307224 */ /* 0x000fe200078e00ff */
[----:B-1----:R-:W1:Y:S01]  /*15c0*/  MUFU.RCP R26, R26 ;  /* 0x0000001a001a7308 */ /* 0x002e620000001000 */
[----:B------:R-:W-:Y:S02]  /*15d0*/  IMAD.MOV.U32 R50, RZ, RZ, RZ ;  /* 0x000000ffff327224 */ /* 0x000fe400078e00ff */
[----:B------:R-:W-:-:S02]  /*15e0*/  IMAD.MOV.U32 R53, RZ, RZ, RZ ;  /* 0x000000ffff357224 */ /* 0x000fc400078e00ff */
[----:B------:R-:W-:Y:S02]  /*15f0*/  IMAD.MOV.U32 R55, RZ, RZ, RZ ;  /* 0x000000ffff377224 */ /* 0x000fe400078e00ff */
[----:B-1----:R-:W-:-:S04]  /*1600*/  VIADD R22, R26, 0xffffffe ;  /* 0x0ffffffe1a167836 */ /* 0x002fc80000000000 */
[----:B------:R1:W2:Y:S02]  /*1610*/  F2I.FTZ.U32.TRUNC.NTZ R23, R22 ;  /* 0x0000001600177305 */ /* 0x0002a4000021f000 */
[----:B-1----:R-:W-:Y:S02]  /*1620*/  IMAD.MOV.U32 R22, RZ, RZ, RZ ;  /* 0x000000ffff167224 */ /* 0x002fe400078e00ff */
[----:B--2---:R-:W-:-:S04]  /*1630*/  IMAD.MOV R27, RZ, RZ, -R23 ;  /* 0x000000ffff1b7224 */ /* 0x004fc800078e0a17 */
[----:B------:R-:W-:-:S04]  /*1640*/  IMAD R27, R27, R24, RZ ;  /* 0x000000181b1b7224 */ /* 0x000fc800078e02ff */
[----:B------:R-:W-:-:S04]  /*1650*/  IMAD.HI.U32 R28, R23, R27, R22 ;  /* 0x0000001b171c7227 */ /* 0x000fc800078e0016 */
[----:B------:R-:W-:Y:S02]  /*1660*/  IMAD.MOV R23, RZ, RZ, -R29 ;  /* 0x000000ffff177224 */ /* 0x000fe400078e0a1d */
[----:B------:R-:W-:-:S04]  /*1670*/  IMAD.HI.U32 R22, R28, R25, RZ ;  /* 0x000000191c167227 */ /* 0x000fc800078e00ff */
[----:B------:R-:W-:-:S05]  /*1680*/  IMAD R23, R22, R23, R25 ;  /* 0x0000001716177224 */ /* 0x000fca00078e0219 */
[----:B------:R-:W-:-:S13]  /*1690*/  ISETP.GT.U32.AND P4, PT, R24, R23, PT ;  /* 0x000000171800720c */ /* 0x000fda0003f84070 */
[----:B------:R-:W-:Y:S02]  /*16a0*/  @!P4 IMAD.IADD R23, R23, 0x1, -R24 ;  /* 0x000000011717c824 */ /* 0x000fe400078e0a18 */
[----:B------:R-:W-:Y:S01]  /*16b0*/  @!P4 VIADD R22, R22, 0x1 ;  /* 0x000000011616c836 */ /* 0x000fe20000000000 */
[----:B------:R-:W-:Y:S02]  /*16c0*/  ISETP.NE.AND P4, PT, R0, RZ, PT ;  /* 0x000000ff0000720c */ /* 0x000fe40003f85270 */
[----:B------:R-:W-:Y:S02]  /*16d0*/  ISETP.GE.U32.AND P0, PT, R23, R24, PT ;  /* 0x000000181700720c */ /* 0x000fe40003f06070 */
[----:B------:R-:W-:-:S04]  /*16e0*/  LOP3.LUT R23, R21, R0, RZ, 0x3c, !PT ;  /* 0x0000000015177212 */ /* 0x000fc800078e3cff */
[----:B------:R-:W-:-:S07]  /*16f0*/  ISETP.GE.AND P5, PT, R23, RZ, PT ;  /* 0x000000ff1700720c */ /* 0x000fce0003fa6270 */
[----:B------:R-:W-:-:S04]  /*1700*/  @P0 VIADD R22, R22, 0x1 ;  /* 0x0000000116160836 */ /* 0x000fc80000000000 */
[----:B------:R-:W-:-:S04]  /*1710*/  IMAD.MOV.U32 R28, RZ, RZ, R22 ;  /* 0x000000ffff1c7224 */ /* 0x000fc800078e0016 */
[----:B------:R-:W-:Y:S01]  /*1720*/  @!P5 IMAD.MOV R28, RZ, RZ, -R28 ;  /* 0x000000ffff1cd224 */ /* 0x000fe200078e0a1c */
[----:B------:R-:W-:-:S05]  /*1730*/  @!P4 LOP3.LUT R28, RZ, R0, RZ, 0x33, !PT ;  /* 0x00000000ff1cc212 */ /* 0x000fca00078e33ff */
[----:B------:R-:W-:Y:S02]  /*1740*/  IMAD R22, R28, -0x8, R5 ;  /* 0xfffffff81c167824 */ /* 0x000fe400078e0205 */
[----:B------:R-:W-:-:S03]  /*1750*/  IMAD.MOV R25, RZ, RZ, -R28 ;  /* 0x000000ffff197224 */ /* 0x000fc600078e0a1c */
[----:B------:R-:W-:Y:S01]  /*1760*/  VIMNMX R30, R22, 0x8, PT ;  /* 0x00000008161e7848 */ /* 0x000fe20003fe0100 */
[----:B------:R-:W-:-:S03]  /*1770*/  IMAD R29, R0, R25, R21 ;  /* 0x00000019001d7224 */ /* 0x000fc600078e0215 */
[-C--:B------:R-:W-:Y:S02]  /*1780*/  IABS R26, R30.reuse ;  /* 0x0000001e001a7213 */ /* 0x080fe40000000000 */
[----:B------:R-:W-:Y:S02]  /*1790*/  IABS R31, R30 ;  /* 0x0000001e001f7213 */ /* 0x000fe40000000000 */
[----:B------:R-:W1:Y:S08]  /*17a0*/  I2F.RP R24, R26 ;  /* 0x0000001a00187306 */ /* 0x000e700000209400 */
[----:B-1----:R-:W1:Y:S02]  /*17b0*/  MUFU.RCP R24, R24 ;  /* 0x0000001800187308 */ /* 0x002e640000001000 */
[----:B-1----:R-:W-:-:S02]  /*17c0*/  VIADD R22, R24, 0xffffffe ;  /* 0x0ffffffe18167836 */ /* 0x002fc40000000000 */
[----:B------:R-:W-:-:S04]  /*17d0*/  IMAD.MOV R24, RZ, RZ, -R31 ;  /* 0x000000ffff187224 */ /* 0x000fc800078e0a1f */
[----:B------:R1:W2:Y:S01]  /*17e0*/  F2I.FTZ.U32.TRUNC.NTZ R23, R22 ;  /* 0x0000001600177305 */ /* 0x0002a2000021f000 */
[----:B------:R-:W-:Y:S02]  /*17f0*/  IMAD.MOV.U32 R31, RZ, RZ, RZ ;  /* 0x000000ffff1f7224 */ /* 0x000fe400078e00ff */
[----:B-1----:R-:W-:Y:S02]  /*1800*/  IMAD.MOV.U32 R22, RZ, RZ, RZ ;  /* 0x000000ffff167224 */ /* 0x002fe400078e00ff */
[----:B--2---:R-:W-:-:S04]  /*1810*/  IMAD.MOV R27, RZ, RZ, -R23 ;  /* 0x000000ffff1b7224 */ /* 0x004fc800078e0a17 */
[----:B------:R-:W-:Y:S01]  /*1820*/  IMAD.MOV.U32 R25, RZ, RZ, R27 ;  /* 0x000000ffff197224 */ /* 0x000fe200078e001b */
[----:B------:R-:W-:-:S03]  /*1830*/  IABS R27, R29 ;  /* 0x0000001d001b7213 */ /* 0x000fc60000000000 */
[----:B------:R-:W-:-:S04]  /*1840*/  IMAD R25, R25, R26, RZ ;  /* 0x0000001a19197224 */ /* 0x000fc800078e02ff */
[----:B------:R-:W-:-:S06]  /*1850*/  IMAD.HI.U32 R23, R23, R25, R22 ;  /* 0x0000001917177227 */ /* 0x000fcc00078e0016 */
[----:B------:R-:W-:-:S04]  /*1860*/  IMAD.HI.U32 R22, R23, R27, RZ ;  /* 0x0000001b17167227 */ /* 0x000fc800078e00ff */
[----:B------:R-:W-:Y:S02]  /*1870*/  IMAD R23, R22, R24, R27 ;  /* 0x0000001816177224 */ /* 0x000fe400078e021b */
[----:B------:R-:W-:-:S03]  /*1880*/  IMAD.MOV.U32 R24, RZ, RZ, RZ ;  /* 0x000000ffff187224 */ /* 0x000fc600078e00ff */
[----:B------:R-:W-:-:S13]  /*1890*/  ISETP.GT.U32.AND P4, PT, R26, R23, PT ;  /* 0x000000171a00720c */ /* 0x000fda0003f84070 */
[----:B------:R-:W-:Y:S02]  /*18a0*/  @!P4 IMAD.IADD R23, R23, 0x1, -R26 ;  /* 0x000000011717c824 */ /* 0x000fe400078e0a1a */
[----:B------:R-:W-:Y:S01]  /*18b0*/  @!P4 VIADD R22, R22, 0x1 ;  /* 0x000000011616c836 */ /* 0x000fe20000000000 */
[----:B------:R-:W-:Y:S02]  /*18c0*/  ISETP.NE.AND P4, PT, R30, RZ, PT ;  /* 0x000000ff1e00720c */ /* 0x000fe40003f85270 */
[----:B------:R-:W-:Y:S01]  /*18d0*/  ISETP.GE.U32.AND P0, PT, R23, R26, PT ;  /* 0x0000001a1700720c */ /* 0x000fe20003f06070 */
[----:B------:R-:W-:Y:S01]  /*18e0*/  IMAD.MOV.U32 R26, RZ, RZ, RZ ;  /* 0x000000ffff1a7224 */ /* 0x000fe200078e00ff */
[----:B------:R-:W-:-:S04]  /*18f0*/  LOP3.LUT R23, R29, R30, RZ, 0x3c, !PT ;  /* 0x0000001e1d177212 */ /* 0x000fc800078e3cff */
[----:B------:R-:W-:-:S07]  /*1900*/  ISETP.GE.AND P5, PT, R23, RZ, PT ;  /* 0x000000ff1700720c */ /* 0x000fce0003fa6270 */
[----:B------:R-:W-:-:S06]  /*1910*/  @P0 VIADD R22, R22, 0x1 ;  /* 0x0000000116160836 */ /* 0x000fcc0000000000 */
[----:B------:R-:W-:Y:S01]  /*1920*/  @!P5 IMAD.MOV R22, RZ, RZ, -R22 ;  /* 0x000000ffff16d224 */ /* 0x000fe200078e0a16 */
[----:B------:R-:W-:-:S05]  /*1930*/  @!P4 LOP3.LUT R22, RZ, R30, RZ, 0x33, !PT ;  /* 0x0000001eff16c212 */ /* 0x000fca00078e33ff */
[----:B------:R-:W-:-:S04]  /*1940*/  IMAD.MOV R23, RZ, RZ, -R22 ;  /* 0x000000ffff177224 */ /* 0x000fc800078e0a16 */
[----:B------:R-:W-:Y:S02]  /*1950*/  IMAD R23, R30, R23, R29 ;  /* 0x000000171e177224 */ /* 0x000fe400078e021d */
[----:B------:R-:W-:Y:S02]  /*1960*/  IMAD.MOV.U32 R29, RZ, RZ, RZ ;  /* 0x000000ffff1d7224 */ /* 0x000fe400078e00ff */
[----:B------:R-:W-:-:S05]  /*1970*/  IMAD R23, R28, 0x8, R23 ;  /* 0x000000081c177824 */ /* 0x000fca00078e0217 */
[----:B------:R-:W-:-:S13]  /*1980*/  R2UR UR18, R23 ;  /* 0x00000000171272ca */ /* 0x000fda00000e0000 */
[----:B------:R-:W-:Y:S01]  /*1990*/  USHF.L.U32 UR18, UR18, 0x6, URZ ;  /* 0x0000000612127899 */ /* 0x000fe2000800063f */
[----:B------:R-:W-:Y:S11]  /*19a0*/  @!P1 BRA `(.L_x_9) ;  /* 0x0000000800809947 */ /* 0x000ff60003800000 */
[----:B------:R-:W1:Y:S01]  /*19b0*/  I2F.U32.RP R26, R2 ;  /* 0x00000002001a7306 */ /* 0x000e620000209000 */
[----:B------:R-:W-:Y:S02]  /*19c0*/  ISETP.NE.U32.AND P5, PT, R2, RZ, PT ;  /* 0x000000ff0200720c */ /* 0x000fe40003fa5070 */
[----:B------:R-:W-:Y:S02]  /*19d0*/  CS2R R32, SRZ ;  /* 0x0000000000207805 */ /* 0x000fe4000001ff00 */
[----:B------:R-:W-:Y:S02]  /*19e0*/  CS2R R34, SRZ ;  /* 0x0000000000227805 */ /* 0x000fe4000001ff00 */
[----:B------:R-:W-:Y:S02]  /*19f0*/  CS2R R36, SRZ ;  /* 0x0000000000247805 */ /* 0x000fe4000001ff00 */
[----:B------:R-:W-:Y:S02]  /*1a00*/  CS2R R38, SRZ ;  /* 0x0000000000267805 */ /* 0x000fe4000001ff00 */
[----:B------:R-:W-:-:S02]  /*1a10*/  CS2R R40, SRZ ;  /* 0x0000000000287805 */ /* 0x000fc4000001ff00 */
[----:B------:R-:W-:Y:S02]  /*1a20*/  CS2R R42, SRZ ;  /* 0x00000000002a7805 */ /* 0x000fe4000001ff00 */
[----:B------:R-:W-:Y:S02]  /*1a30*/  CS2R R44, SRZ ;  /* 0x00000000002c7805 */ /* 0x000fe4000001ff00 */
[----:B------:R-:W-:Y:S02]  /*1a40*/  CS2R R46, SRZ ;  /* 0x00000000002e7805 */ /* 0x000fe4000001ff00 */
[----:B------:R-:W-:Y:S02]  /*1a50*/  CS2R R48, SRZ ;  /* 0x0000000000307805 */ /* 0x000fe4000001ff00 */
[----:B------:R-:W-:Y:S02]  /*1a60*/  CS2R R50, SRZ ;  /* 0x0000000000327805 */ /* 0x000fe4000001ff00 */
[----:B------:R-:W-:-:S02]  /*1a70*/  CS2R R52, SRZ ;  /* 0x0000000000347805 */ /* 0x000fc4000001ff00 */
[----:B------:R-:W-:Y:S01]  /*1a80*/  CS2R R54, SRZ ;  /* 0x0000000000367805 */ /* 0x000fe2000001ff00 */
[----:B-1----:R-:W1:Y:S02]  /*1a90*/  MUFU.RCP R26, R26 ;  /* 0x0000001a001a7308 */ /* 0x002e640000001000 */
[----:B-1----:R-:W-:-:S06]  /*1aa0*/  VIADD R24, R26, 0xffffffe ;  /* 0x0ffffffe1a187836 */ /* 0x002fcc0000000000 */
[----:B------:R1:W2:Y:S02]  /*1ab0*/  F2I.FTZ.U32.TRUNC.NTZ R25, R24 ;  /* 0x0000001800197305 */ /* 0x0002a4000021f000 */
[----:B-1----:R-:W-:Y:S02]  /*1ac0*/  IMAD.MOV.U32 R24, RZ, RZ, RZ ;  /* 0x000000ffff187224 */ /* 0x002fe400078e00ff */
[----:B--2---:R-:W-:-:S04]  /*1ad0*/  IMAD.MOV R23, RZ, RZ, -R25 ;  /* 0x000000ffff177224 */ /* 0x004fc800078e0a19 */
[----:B------:R-:W-:-:S04]  /*1ae0*/  IMAD R23, R23, R2, RZ ;  /* 0x0000000217177224 */ /* 0x000fc800078e02ff */
[----:B------:R-:W-:-:S04]  /*1af0*/  IMAD.HI.U32 R28, R25, R23, R24 ;  /* 0x00000017191c7227 */ /* 0x000fc800078e0018 */
[----:B------:R-:W-:-:S04]  /*1b00*/  IMAD.IADD R23, R21, 0x1, -R7 ;  /* 0x0000000115177824 */ /* 0x000fc800078e0a07 */
[----:B------:R-:W-:-:S04]  /*1b10*/  IMAD.HI.U32 R28, R28, R23, RZ ;  /* 0x000000171c1c7227 */ /* 0x000fc800078e00ff */
[----:B------:R-:W-:-:S04]  /*1b20*/  IMAD.MOV R25, RZ, RZ, -R28 ;  /* 0x000000ffff197224 */ /* 0x000fc800078e0a1c */
[----:B------:R-:W-:-:S05]  /*1b30*/  IMAD R23, R2, R25, R23 ;  /* 0x0000001902177224 */ /* 0x000fca00078e0217 */
[----:B------:R-:W-:-:S13]  /*1b40*/  ISETP.GE.U32.AND P0, PT, R23, R2, PT ;  /* 0x000000021700720c */ /* 0x000fda0003f06070 */
[----:B------:R-:W-:Y:S02]  /*1b50*/  @P0 IMAD.IADD R23, R23, 0x1, -R2 ;  /* 0x0000000117170824 */ /* 0x000fe400078e0a02 */
[----:B------:R-:W-:-:S03]  /*1b60*/  @P0 VIADD R28, R28, 0x1 ;  /* 0x000000011c1c0836 */ /* 0x000fc60000000000 */
[----:B------:R-:W-:-:S13]  /*1b70*/  ISETP.GE.U32.AND P4, PT, R23, R2, PT ;  /* 0x000000021700720c */ /* 0x000fda0003f86070 */
[----:B------:R-:W-:Y:S01]  /*1b80*/  @P4 VIADD R28, R28, 0x1 ;  /* 0x000000011c1c4836 */ /* 0x000fe20000000000 */
[----:B------:R-:W-:-:S04]  /*1b90*/  @!P5 LOP3.LUT R28, RZ, R2, RZ, 0x33, !PT ;  /* 0x00000002ff1cd212 */ /* 0x000fc800078e33ff */
[----:B------:R-:W-:Y:S01]  /*1ba0*/  SHF.R.S32.HI R23, RZ, 0x1f, R28 ;  /* 0x0000001fff177819 */ /* 0x000fe2000001141c */
[----:B------:R-:W-:-:S04]  /*1bb0*/  IMAD.WIDE.U32 R24, R28, R18, RZ ;  /* 0x000000121c187225 */ /* 0x000fc800078e00ff */
[----:B------:R-:W-:-:S04]  /*1bc0*/  IMAD R23, R23, R18, RZ ;  /* 0x0000001217177224 */ /* 0x000fc800078e02ff */
[----:B------:R-:W-:-:S04]  /*1bd0*/  IMAD R23, R28, R9, R23 ;  /* 0x000000091c177224 */ /* 0x000fc800078e0217 */
[----:B------:R-:W-:-:S04]  /*1be0*/  IMAD.IADD R23, R25, 0x1, R23 ;  /* 0x0000000119177824 */ /* 0x000fc800078e0217 */
[----:B------:R-:W-:-:S04]  /*1bf0*/  IMAD.WIDE.U32 R26, R23, -0x55555555, RZ ;  /* 0xaaaaaaab171a7825 */ /* 0x000fc800078e00ff */
[----:B------:R-:W-:-:S04]  /*1c00*/  IMAD.WIDE.U32 R28, P0, R24, -0x55555556, R26 ;  /* 0xaaaaaaaa181c7825 */ /* 0x000fc8000780001a */
[----:B------:R-:W-:-:S04]  /*1c10*/  IMAD.WIDE.U32 R26, R24, -0x55555555, RZ ;  /* 0xaaaaaaab181a7825 */ /* 0x000fc800078e00ff */
[----:B------:R-:W-:Y:S01]  /*1c20*/  IMAD.X R31, RZ, RZ, RZ, P0 ;  /* 0x000000ffff1f7224 */ /* 0x000fe200000e06ff */
[----:B------:R-:W-:Y:S01]  /*1c30*/  IADD3 RZ, P0, R27, R28, RZ ;  /* 0x0000001c1bff7210 */ /* 0x000fe20007f1e0ff */
[----:B------:R-:W-:Y:S01]  /*1c40*/  IMAD.MOV.U32 R30, RZ, RZ, R29 ;  /* 0x000000ffff1e7224 */ /* 0x000fe200078e001d */
[----:B------:R-:W-:-:S03]  /*1c50*/  CS2R R28, SRZ ;  /* 0x00000000001c7805 */ /* 0x000fc6000001ff00 */
[----:B------:R-:W-:Y:S01]  /*1c60*/  IMAD.WIDE.U32.X R26, R23, -0x55555556, R30, P0 ;  /* 0xaaaaaaaa171a7825 */ /* 0x000fe200000e041e */
[----:B------:R-:W-:-:S03]  /*1c70*/  CS2R R30, SRZ ;  /* 0x00000000001e7805 */ /* 0x000fc6000001ff00 */
[----:B------:R-:W-:Y:S01]  /*1c80*/  IMAD.MOV.U32 R23, RZ, RZ, R18 ;  /* 0x000000ffff177224 */ /* 0x000fe200078e0012 */
[----:B------:R-:W-:-:S05]  /*1c90*/  SHF.R.U64 R27, R26, 0x1, R27 ;  /* 0x000000011a1b7819 */ /* 0x000fca000000121b */
[C---:B------:R-:W-:Y:S01]  /*1ca0*/  IMAD R25, R27.reuse, -0x3, R24 ;  /* 0xfffffffd1b197824 */ /* 0x040fe200078e0218 */
[----:B------:R-:W-:Y:S02]  /*1cb0*/  LOP3.LUT R24, R27, 0x1, RZ, 0xc0, !PT ;  /* 0x000000011b187812 */ /* 0x000fe400078ec0ff */
[----:B------:R-:W-:Y:S02]  /*1cc0*/  CS2R R26, SRZ ;  /* 0x00000000001a7805 */ /* 0x000fe4000001ff00 */
[----:B------:R-:W-:Y:S02]  /*1cd0*/  ISETP.NE.U32.AND P0, PT, R24, 0x1, PT ;  /* 0x000000011800780c */ /* 0x000fe40003f05070 */
[----:B------:R-:W-:Y:S02]  /*1ce0*/  R2UR UR7, R25 ;  /* 0x00000000190772ca */ /* 0x000fe400000e0000 */
[----:B------:R-:W-:Y:S02]  /*1cf0*/  CS2R R24, SRZ ;  /* 0x0000000000187805 */ /* 0x000fe4000001ff00 */
[----:B------:R-:W-:-:S13]  /*1d00*/  ISETP.NE.U32.AND.EX P0, PT, RZ, RZ, PT, P0 ;  /* 0x000000ffff00720c */ /* 0x000fda0003f05100 */
[----:B------:R-:W-:Y:S01]  /*1d10*/  VOTEU.ANY UP0, P0 ;  /* 0x00000000003f7886 */ /* 0x000fe20000000100 */
[----:B------:R-:W-:-:S11]  /*1d20*/  UPLOP3.LUT UP0, UPT, UPT, UPT, UP0, 0x40, 0x0 ;  /* 0x000000000000789c */ /* 0x000fd60003f0e800 */
.L_x_11:
[----:B------:R-:W-:Y:S01]  /*1d30*/  BAR.SYNC.DEFER_BLOCKING 0x2, 0x80 ;  /* 0x0082000000007b1d */ /* 0x000fe20000010000 */
[----:B------:R-:W-:Y:S02]  /*1d40*/  USEL UR4, URZ, 0xffffffff, !UP0 ;  /* 0xffffffff3f047887 */ /* 0x000fe4000c000000 */
[----:B------:R-:W-:Y:S02]  /*1d50*/  ULEA UR10, UR7, UR6, 0x3 ;  /* 0x00000006070a7291 */ /* 0x000fe4000f8e183f */
[----:B------:R-:W-:-:S06]  /*1d60*/  USHF.L.U32 UR4, UR4, 0x1f, URZ ;  /* 0x0000001f04047899 */ /* 0x000fcc000800063f */
[----:B------:R-:W-:-:S04]  /*1d70*/  IMAD.U32 R57, RZ, RZ, UR4 ;  /* 0x00000004ff397e24 */ /* 0x000fc8000f8e00ff */
[----:B------:R-:W1:Y:S02]  /*1d80*/  SYNCS.PHASECHK.TRANS64.TRYWAIT P0, [UR10+0x18000], R57 ;  /* 0x01800039ff0075a7 */ /* 0x000e64000800014a */
[----:B-1----:R-:W-:Y:S05]  /*1d90*/  @!P0 BRA `(.L_x_10) ;  /* 0x0000000800388947 */ /* 0x002fea0003800000 */
.L_x_14:
[----:B------:R-:W1:Y:S01]  /*1da0*/  SHFL.IDX PT, R57, R19, RZ, 0x1f ;  /* 0x00001fff13397589 */ /* 0x000e6200000e0000 */
[----:B------:R-:W-:Y:S01]  /*1db0*/  ULEA UR4, UR7, UR6, 0xe ;  /* 0x0000000607047291 */ /* 0x000fe2000f8e703f */
[----:B------:R-:W-:Y:S01]  /*1dc0*/  WARPGROUP.ARRIVE ;  /* 0x00000000000079c5 */ /* 0x000fe20000000000 */
[----:B------:R-:W-:Y:S01]  /*1dd0*/  UMOV UR15, 0x40000040 ;  /* 0x40000040000f7882 */ /* 0x000fe20000000000 */
[----:B------:R-:W-:Y:S01]  /*1de0*/  VIADD R23, R23, 0xffffffff ;  /* 0xffffffff17177836 */ /* 0x000fe20000000000 */
[----:B------:R-:W-:Y:S02]  /*1df0*/  UIADD3 UR5, UR4, 0xc000, URZ ;  /* 0x0000c00004057890 */ /* 0x000fe4000fffe03f */
[----:B------:R-:W-:Y:S02]  /*1e00*/  USHF.R.U32.HI UR4, URZ, 0x4, UR4 ;  /* 0x000000043f047899 */ /* 0x000fe40008011604 */
[----:B------:R-:W-:Y:S01]  /*1e10*/  USHF.R.U32.HI UR5, URZ, 0x4, UR5 ;  /* 0x000000043f057899 */ /* 0x000fe20008011605 */
[----:B------:R-:W-:Y:S01]  /*1e20*/  ISETP.NE.AND P0, PT, R23, RZ, PT ;  /* 0x000000ff1700720c */ /* 0x000fe20003f05270 */
[----:B------:R-:W-:-:S02]  /*1e30*/  ULOP3.LUT UR4, UR4, 0x3fff, URZ, 0xc0, !UPT ;  /* 0x00003fff04047892 */ /* 0x000fc4000f8ec03f */
[----:B------:R-:W-:Y:S02]  /*1e40*/  ULOP3.LUT UR5, UR5, 0x3fff, URZ, 0xc0, !UPT ;  /* 0x00003fff05057892 */ /* 0x000fe4000f8ec03f */
[----:B------:R-:W-:Y:S02]  /*1e50*/  ULOP3.LUT UR14, UR4, 0x4000000, URZ, 0xfc, !UPT ;  /* 0x04000000040e7892 */ /* 0x000fe4000f8efc3f */
[----:B------:R-:W-:-:S06]  /*1e60*/  UIADD3 UR10, UR10, 0x1a400, URZ ;  /* 0x0001a4000a0a7890 */ /* 0x000fcc000fffe03f */
[----:B------:R-:W-:Y:S01]  /*1e70*/  IMAD.U32 R58, RZ, RZ, UR10 ;  /* 0x0000000aff3a7e24 */ /* 0x000fe2000f8e00ff */
[----:B-1----:R-:W-:-:S04]  /*1e80*/  R2UR UR8, R57 ;  /* 0x00000000390872ca */ /* 0x002fc800000e0000 */
[----:B------:R-:W-:-:S09]  /*1e90*/  @!P3 PRMT R56, R3, 0x654, R58 ;  /* 0x000006540338b816 */ /* 0x000fd2000000003a */
[----:B------:R-:W-:-:S04]  /*1ea0*/  USHF.L.U32 UR8, UR8, 0x7, URZ ;  /* 0x0000000708087899 */ /* 0x000fc8000800063f */
[----:B------:R-:W-:-:S04]  /*1eb0*/  ULOP3.LUT UR8, UR8, 0x180, URZ, 0xc0, !UPT ;  /* 0x0000018008087892 */ /* 0x000fc8000f8ec03f */
[----:B------:R-:W-:-:S03]  /*1ec0*/  UIADD3 UR8, UP1, UR8, UR5, URZ ;  /* 0x0000000508087290 */ /* 0x000fc6000ff3e03f */
[----:B------:R-:W-:Y:S01]  /*1ed0*/  UMOV UR5, URZ ;  /* 0x0000003f00057c82 */ /* 0x000fe20008000000 */
[----:B------:R-:W-:Y:S02]  /*1ee0*/  UIADD3.X UR9, URZ, URZ, URZ, UP1, !UPT ;  /* 0x0000003f3f097290 */ /* 0x000fe40008ffe43f */
[----:B------:R-:W-:Y:S02]  /*1ef0*/  ULOP3.LUT UR12, UR8, 0x2000000, URZ, 0xfc, !UPT ;  /* 0x02000000080c7892 */ /* 0x000fe4000f8efc3f */
[----:B------:R-:W-:-:S09]  /*1f00*/  ULOP3.LUT UR13, UR9, 0x40000040, URZ, 0xfc, !UPT ;  /* 0x40000040090d7892 */ /* 0x000fd2000f8efc3f */
[----:B------:R-:W-:Y:S01]  /*1f10*/  HGMMA.64x64x16.F32 R24, gdesc[UR12].tnspB, R24 ;  /* 0x40e000000c1879f0 */ /* 0x000fe20008700818 */
[----:B------:R-:W-:Y:S01]  /*1f20*/  UMOV UR12, 0x2000002 ;  /* 0x02000002000c7882 */ /* 0x000fe20000000000 */
[----:B------:R-:W-:Y:S01]  /*1f30*/  UMOV UR13, 0x40000040 ;  /* 0x40000040000d7882 */ /* 0x000fe20000000000 */
[----:B------:R-:W-:Y:S01]  /*1f40*/  UMOV UR14, 0x4000080 ;  /* 0x04000080000e7882 */ /* 0x000fe20000000000 */
[----:B------:R-:W-:Y:S01]  /*1f50*/  UMOV UR15, 0x40000040 ;  /* 0x40000040000f7882 */ /* 0x000fe20000000000 */
[----:B------:R-:W-:Y:S02]  /*1f60*/  UIADD3.64 UR12, UR8, UR12, URZ ;  /* 0x0000000c080c7297 */ /* 0x000fe4000fffe03f */
[----:B------:R-:W-:-:S09]  /*1f70*/  UIADD3.64 UR14, UR4, UR14, URZ ;  /* 0x0000000e040e7297 */ /* 0x000fd2000fffe03f */
        /* <DEDUP_REMOVED lines=41> */
[----:B------:R-:W-:Y:S02]  /*2210*/  UIADD3.64 UR14, UR4, UR14, URZ ;  /* 0x0000000e040e7297 */ /* 0x000fe4000fffe03f */
[----:B------:R-:W-:Y:S02]  /*2220*/  UIADD3 UR4, UR7, 0x1, URZ ;  /* 0x0000000107047890 */ /* 0x000fe4000fffe03f */
[----:B------:R-:W-:-:S02]  /*2230*/  UIADD3 UR7, UR7, -0x2, URZ ;  /* 0xfffffffe07077890 */ /* 0x000fc4000fffe03f */
[----:B------:R-:W-:Y:S02]  /*2240*/  UISETP.GT.U32.AND UP1, UPT, UR4, 0x2, UPT ;  /* 0x000000020400788c */ /* 0x000fe4000bf24070 */
[----:B------:R-:W-:Y:S02]  /*2250*/  UISETP.GT.U32.XOR UP0, UPT, UR4, 0x2, UP0 ;  /* 0x000000020400788c */ /* 0x000fe40008704870 */
[----:B------:R-:W-:Y:S01]  /*2260*/  USEL UR7, UR7, UR4, UP1 ;  /* 0x0000000407077287 */ /* 0x000fe20008800000 */
[----:B------:R-:W-:Y:S03]  /*2270*/  HGMMA.64x64x16.F32 R24, gdesc[UR12].tnspB, R24, gsb0 ;  /* 0x40e000000c1879f0 */ /* 0x000fe60008000818 */
[----:B------:R-:W-:Y:S02]  /*2280*/  WARPGROUP.DEPBAR.LE gsb0, 0x0 ;  /* 0x00008000000079c5 */ /* 0x000fe40000010000 */
[----:B------:R1:W-:Y:S02]  /*2290*/  @!P3 SYNCS.ARRIVE.TRANS64.RED.A1T0 RZ, [R56+URZ], RZ ;  /* 0x000000ff38ffb9a7 */ /* 0x0003e4000810043f */
[----:B-1----:R-:W-:Y:S05]  /*22a0*/  @P0 BRA `(.L_x_11) ;  /* 0xfffffff800a00947 */ /* 0x002fea000383ffff */
[----:B------:R-:W-:Y:S02]  /*22b0*/  F2FP.F16.F32.PACK_AB R55, R55, R54 ;  /* 0x000000363737723e */ /* 0x000fe400000000ff */
[----:B------:R-:W-:Y:S02]  /*22c0*/  F2FP.F16.F32.PACK_AB R53, R53, R52 ;  /* 0x000000343535723e */ /* 0x000fe400000000ff */
[----:B------:R-:W-:Y:S02]  /*22d0*/  F2FP.F16.F32.PACK_AB R50, R51, R50 ;  /* 0x000000323332723e */ /* 0x000fe400000000ff */
[----:B------:R-:W-:Y:S02]  /*22e0*/  F2FP.F16.F32.PACK_AB R48, R49, R48 ;  /* 0x000000303130723e */ /* 0x000fe400000000ff */
[----:B------:R-:W-:Y:S02]  /*22f0*/  F2FP.F16.F32.PACK_AB R47, R47, R46 ;  /* 0x0000002e2f2f723e */ /* 0x000fe400000000ff */
[----:B------:R-:W-:-:S02]  /*2300*/  F2FP.F16.F32.PACK_AB R45, R45, R44 ;  /* 0x0000002c2d2d723e */ /* 0x000fc400000000ff */
        /* <DEDUP_REMOVED lines=9> */
[----:B------:R-:W-:-:S07]  /*23a0*/  F2FP.F16.F32.PACK_AB R24, R25, R24 ;  /* 0x000000181918723e */ /* 0x000fce00000000ff */
.L_x_9:
[----:B------:R-:W-:-:S04]  /*23b0*/  DEPBAR.LE SB0, 0x0 ;  /* 0x000080000000791a */ /* 0x000fc80000000000 */
[----:B------:R-:W-:Y:S01]  /*23c0*/  BAR.SYNC.DEFER_BLOCKING 0x2, 0x80 ;  /* 0x0082000000007b1d */ /* 0x000fe20000010000 */
[----:B------:R-:W-:Y:S01]  /*23d0*/  ISETP.EQ.AND P0, PT, R20, 0x80, P2 ;  /* 0x000000801400780c */ /* 0x000fe20001702270 */
[----:B------:R-:W-:Y:S01]  /*23e0*/  IMAD.IADD R21, R2, 0x1, R21 ;  /* 0x0000000102157824 */ /* 0x000fe200078e0215 */
[----:B------:R-:W-:-:S11]  /*23f0*/  R2UR UR17, R22 ;  /* 0x00000000161172ca */ /* 0x000fd600000e0000 */
[----:B------:R-:W-:Y:S01]  /*2400*/  @P0 IADD3 R23, P4, R14, 0x130, RZ ;  /* 0x000001300e170810 */ /* 0x000fe20007f9e0ff */
[----:B------:R-:W-:Y:S01]  /*2410*/  VOTEU.ANY UP0, P0 ;  /* 0x00000000003f7886 */ /* 0x000fe20000000100 */
[----:B------:R-:W-:Y:S02]  /*2420*/  ULEA UR17, UR17, 0xffffff00, 0x6 ;  /* 0xffffff0011117891 */ /* 0x000fe4000f8e303f */
[----:B------:R-:W-:Y:S01]  /*2430*/  @P0 R2UR UR4, R23 ;  /* 0x00000000170402ca */ /* 0x000fe200000e0000 */
[----:B------:R-:W-:Y:S01]  /*2440*/  @P0 IMAD.X R25, RZ, RZ, R15, P4 ;  /* 0x000000ffff190224 */ /* 0x000fe200020e060f */
[----:B------:R-:W-:Y:S01]  /*2450*/  @UP0 UIADD3 UR16, UR6, 0x10400, URZ ;  /* 0x0001040006100890 */ /* 0x000fe2000fffe03f */
[----:B------:R-:W-:Y:S01]  /*2460*/  VOTEU.ANY UP0, P0 ;  /* 0x00000000003f7886 */ /* 0x000fe20000000100 */
[----:B------:R1:W-:Y:S02]  /*2470*/  STS [R17], R24 ;  /* 0x0000001811007388 */ /* 0x0003e40000000800 */
[----:B------:R-:W-:-:S02]  /*2480*/  @P0 R2UR UR5, R25 ;  /* 0x00000000190502ca */ /* 0x000fc400000e0000 */
[----:B------:R1:W-:Y:S05]  /*2490*/  STS [R17+0x400], R26 ;  /* 0x0004001a11007388 */ /* 0x0003ea0000000800 */
[----:B------:R-:W-:Y:S01]  /*24a0*/  IMAD.U32 R22, RZ, RZ, UR4 ;  /* 0x00000004ff167e24 */ /* 0x000fe2000f8e00ff */
[----:B------:R1:W-:Y:S04]  /*24b0*/  STS [R8], R29 ;  /* 0x0000001d08007388 */ /* 0x0003e80000000800 */
[----:B------:R1:W-:Y:S01]  /*24c0*/  STS [R8+0x400], R31 ;  /* 0x0004001f08007388 */ /* 0x0003e20000000800 */
[----:B------:R-:W-:Y:S01]  /*24d0*/  @P0 R2UR UR4, R22 ;  /* 0x00000000160402ca */ /* 0x000fe200000e0000 */
[----:B------:R-:W-:-:S02]  /*24e0*/  IMAD.U32 R23, RZ, RZ, UR5 ;  /* 0x00000005ff177e24 */ /* 0x000fc4000f8e00ff */
[----:B------:R1:W-:Y:S03]  /*24f0*/  STS [R16], R33 ;  /* 0x0000002110007388 */ /* 0x0003e60000000800 */
[----:B------:R-:W-:Y:S01]  /*2500*/  @P0 R2UR UR5, R23 ;  /* 0x00000000170502ca */ /* 0x000fe200000e0000 */
[----:B------:R1:W-:Y:S01]  /*2510*/  STS [R16+0x400], R35 ;  /* 0x0004002310007388 */ /* 0x0003e20000000800 */
[----:B------:R-:W-:-:S03]  /*2520*/  ISETP.GE.AND P0, PT, R21, R4, PT ;  /* 0x000000041500720c */ /* 0x000fc60003f06270 */
[----:B------:R1:W-:Y:S04]  /*2530*/  STS [R13], R36 ;  /* 0x000000240d007388 */ /* 0x0003e80000000800 */
[----:B------:R1:W-:Y:S04]  /*2540*/  STS [R13+0x400], R38 ;  /* 0x000400260d007388 */ /* 0x0003e80000000800 */
[----:B------:R1:W-:Y:S04]  /*2550*/  STS [R12], R41 ;  /* 0x000000290c007388 */ /* 0x0003e80000000800 */
[----:B------:R1:W-:Y:S04]  /*2560*/  STS [R12+0x400], R43 ;  /* 0x0004002b0c007388 */ /* 0x0003e80000000800 */
[----:B------:R1:W-:Y:S04]  /*2570*/  STS [R6], R45 ;  /* 0x0000002d06007388 */ /* 0x0003e80000000800 */
[----:B------:R1:W-:Y:S04]  /*2580*/  STS [R6+0x400], R47 ;  /* 0x0004002f06007388 */ /* 0x0003e80000000800 */
[----:B------:R1:W-:Y:S04]  /*2590*/  STS [R11], R48 ;  /* 0x000000300b007388 */ /* 0x0003e80000000800 */
[----:B------:R1:W-:Y:S04]  /*25a0*/  STS [R11+0x400], R50 ;  /* 0x000400320b007388 */ /* 0x0003e80000000800 */
[----:B------:R1:W-:Y:S04]  /*25b0*/  STS [R10], R53 ;  /* 0x000000350a007388 */ /* 0x0003e80000000800 */
[----:B------:R1:W-:Y:S01]  /*25c0*/  STS [R10+0x400], R55 ;  /* 0x000400370a007388 */ /* 0x0003e20000000800 */
[----:B------:R2:W-:Y:S06]  /*25d0*/  MEMBAR.ALL.CTA ;  /* 0x0000000000007992 */ /* 0x0005ec0000008000 */
[----:B--2---:R-:W2:Y:S02]  /*25e0*/  FENCE.VIEW.ASYNC.S ;  /* 0x00000000000073c6 */ /* 0x004ea40000000000 */
[----:B--2---:R-:W-:Y:S06]  /*25f0*/  BAR.SYNC.DEFER_BLOCKING 0x2, 0x80 ;  /* 0x0082000000007b1d */ /* 0x004fec0000010000 */
[----:B------:R1:W-:Y:S01]  /*2600*/  @UP0 UTMASTG.2D [UR16], [UR4] ;  /* 0x00000010040003b5 */ /* 0x0003e20008008000 */
[----:B------:R0:W-:Y:S01]  /*2610*/  UTMACMDFLUSH ;  /* 0x00000000000079b7 */ /* 0x0001e20000000000 */
[----:B-1----:R-:W-:Y:S05]  /*2620*/  @!P0 BRA `(.L_x_12) ;  /* 0xffffffec00b08947 */ /* 0x002fea000383ffff */
.L_x_8:
[----:B------:R-:W-:-:S04]  /*2630*/  DEPBAR.LE SB0, 0x0 ;  /* 0x000080000000791a */ /* 0x000fc80000000000 */
[----:B------:R-:W-:Y:S05]  /*2640*/  EXIT ;  /* 0x000000000000794d */ /* 0x000fea0003800000 */
.L_x_5:
[----:B------:R-:W1:Y:S02]  /*2650*/  SYNCS.PHASECHK.TRANS64.TRYWAIT P1, [UR18+0x1a400], R10 ;  /* 0x01a4000aff0075a7 */ /* 0x000e640008020152 */
[----:B-1----:R-:W-:Y:S05]  /*2660*/  @!P1 BRA `(.L_x_5) ;  /* 0xfffffffc00f89947 */ /* 0x002fea000383ffff */
[----:B------:R-:W-:Y:S05]  /*2670*/  BRA `(.L_x_13) ;  /* 0xffffffe400bc7947 */ /* 0x000fea000383ffff */
.L_x_10:
[----:B------:R-:W1:Y:S02]  /*2680*/  SYNCS.PHASECHK.TRANS64.TRYWAIT P0, [UR10+0x18000], R57 ;  /* 0x01800039ff0075a7 */ /* 0x000e64000800014a */
[----:B-1----:R-:W-:Y:S05]  /*2690*/  @!P0 BRA `(.L_x_10) ;  /* 0xfffffffc00f88947 */ /* 0x002fea000383ffff */
[----:B------:R-:W-:Y:S05]  /*26a0*/  BRA `(.L_x_14) ;  /* 0xfffffff400bc7947 */ /* 0x000fea000383ffff */
.L_x_15:
[----:B------:R-:W-:-:S00]  /*26b0*/  BRA `(.L_x_15) ;  /* 0xfffffffc00fc7947 */ /* 0x000fc0000383ffff */
[----:B------:R-:W-:-:S00]  /*26c0*/  NOP ;  /* 0x0000000000007918 */ /* 0x000fc00000000000 */
        /* <DEDUP_REMOVED lines=11> */
.L_x_16:


//--------------------- .nv.shared.matmul_persistent_tma_ws_cooperative_kernel --------------------------
	.section	.nv.shared.matmul_persistent_tma_ws_cooperative_kernel,"aw",@nobits
	.sectionflags	@""
	.align	16
	.zero		1024


//--------------------- .nv.constant0.matmul_persistent_tma_ws_cooperative_kernel --------------------------
	.section	.nv.constant0.matmul_persistent_tma_ws_cooperative_kernel,"a",@progbits
	.sectionflags	@""
	.align	4
.nv.constant0.matmul_persistent_tma_ws_cooperative_kernel:
	.zero		972
